// auto-generated by cutlass_sweep.gemm — config: {"arch": "sm_90", "cluster_m": 1, "cluster_n": 1, "dtype": "fp16", "dtype_b": "fp16", "layout": "nt", "stages": 0, "tile_k": 64, "tile_m": 128, "tile_n": 128}
#include "cutlass/cutlass.h"
#include "cutlass/gemm/collective/collective_builder.hpp"
#include "cutlass/gemm/device/gemm_universal_adapter.h"
#include "cutlass/gemm/kernel/gemm_universal.hpp"
#include "cutlass/epilogue/collective/collective_builder.hpp"

using ElemA = cutlass::half_t;
using ElemB = cutlass::half_t;
using ElemCD = cutlass::half_t;
using Acc  = float;
using TileShape    = cute::Shape<cute::_128, cute::_128, cute::_64>;
using ClusterShape = cute::Shape<cute::_1, cute::_1, cute::_1>;

using CollectiveEpilogue = typename cutlass::epilogue::collective::CollectiveBuilder<
    cutlass::arch::Sm90, cutlass::arch::OpClassTensorOp,
    TileShape, ClusterShape,
    cutlass::epilogue::collective::EpilogueTileAuto,
    Acc, Acc,
    ElemCD, cutlass::layout::RowMajor, 128 / cutlass::sizeof_bits<ElemCD>::value,
    ElemCD, cutlass::layout::RowMajor, 128 / cutlass::sizeof_bits<ElemCD>::value,
    cutlass::epilogue::collective::EpilogueScheduleAuto
  >::CollectiveOp;

using CollectiveMainloop = typename cutlass::gemm::collective::CollectiveBuilder<
    cutlass::arch::Sm90, cutlass::arch::OpClassTensorOp,
    ElemA, cutlass::layout::RowMajor, 128 / cutlass::sizeof_bits<ElemA>::value,
    ElemB, cutlass::layout::ColumnMajor, 128 / cutlass::sizeof_bits<ElemB>::value,
    Acc,
    TileShape, ClusterShape,
    cutlass::gemm::collective::StageCountAutoCarveout<static_cast<int>(sizeof(typename CollectiveEpilogue::SharedStorage))>,
    cutlass::gemm::collective::KernelScheduleAuto
  >::CollectiveOp;

using GemmKernel = cutlass::gemm::kernel::GemmUniversal<
    cute::Shape<int,int,int,int>,
    CollectiveMainloop,
    CollectiveEpilogue
>;
using Gemm = cutlass::gemm::device::GemmUniversalAdapter<GemmKernel>;

// Force the device kernel symbol into the cubin without needing a host main.
auto* _anchor = &cutlass::device_kernel<GemmKernel>;


// ===== COMPILED SASS (sm_90a) =====

	.target	sm_90a

	.elftype	@"ET_EXEC"


//--------------------- .note.nv.tkinfo           --------------------------
	.section	.note.nv.tkinfo,"",@"SHT_NOTE"
	.sectionflags	@"SHF_NOTE_NV_TKINFO"
	.tkinfo
        /*0018*/ 	.word	0x00000002
        /*0030*/ 	.string	""
        /*0030*/ 	.string	"ptxas"
        /*0030*/ 	.string	"Cuda compilation tools, release 13.0, V13.0.88"
        /*0030*/ 	.string	"Build cuda_13.0.r13.0/compiler.36424714_0"
        /*0030*/ 	.string	"-arch sm_90a -m 64 "



//--------------------- .note.nv.cuinfo           --------------------------
	.section	.note.nv.cuinfo,"",@"SHT_NOTE"
	.sectionflags	@"SHF_NOTE_NV_CUINFO"
        /*0018*/ 	.short	0x0002
        /*001a*/ 	.short	0x005a
        /*001c*/ 	.short	0x0082
	.zero		2


//--------------------- .nv.info                  --------------------------
	.section	.nv.info,"",@"SHT_CUDA_INFO"
	.align	4


	//----- nvinfo : EIATTR_REGCOUNT
	.align		4
        /*0000*/ 	.byte	0x04, 0x2f
        /*0002*/ 	.short	(.L_15 - .L_14)
	.align		4
.L_14:
        /*0004*/ 	.word	index@(_ZN7cutlass13device_kernelINS_4gemm6kernel13GemmUniversalIN4cute5tupleIJiiiiEEENS1_10collective13CollectiveMmaINS1_34MainloopSm90TmaGmmaWarpSpecializedILi7ENS5_IJNS4_1CILi1EEESB_SB_EEENS1_35KernelTmaWarpSpecializedCooperativeEEENS5_IJNSA_ILi128EEESF_NSA_ILi64EEEEEENS_6half_tENS5_IJlSB_lEEESI_SJ_NS4_8TiledMMAINS4_8MMA_AtomIJNS4_4SM904GMMA26MMA_64x128x16_F32F16F16_SSILNSN_5MajorE0ELSP_0ELNSN_7ScaleInE1ELSQ_1EEEEEENS4_6LayoutINS5_IJNSA_ILi2EEESB_SB_EEENS5_IJSB_NSA_ILi0EEESW_EEEEENS5_IJNS4_10UnderscoreESZ_SZ_EEEEENS4_13SM90_TMA_LOADENS4_14ComposedLayoutINS4_7SwizzleILi3ELi4ELi3EEENS4_18smem_ptr_flag_bitsILi16EEENST_INS5_IJNSA_ILi8EEESG_EEENS5_IJSG_SB_EEEEEEEvNS4_8identityES12_S1C_vS1D_EENS_8epilogue10collective6detail29Sm90TmaWarpSpecializedAdapterINS1G_15DefaultEpilogueISI_SJ_SJ_NS1F_6thread17LinearCombinationISI_Li1EffLNS1K_9ScaleType4KindE0ELNS_15FloatRoundStyleE2ESI_EENS1_15EpilogueDefaultEEEEEvvEEEEvNT_6ParamsE)
        /*0008*/ 	.word	0x000000a8


	//----- nvinfo : EIATTR_FRAME_SIZE
	.align		4
.L_15:
        /*000c*/ 	.byte	0x04, 0x11
        /*000e*/ 	.short	(.L_17 - .L_16)
	.align		4
.L_16:
        /*0010*/ 	.word	index@(_ZN7cutlass13device_kernelINS_4gemm6kernel13GemmUniversalIN4cute5tupleIJiiiiEEENS1_10collective13CollectiveMmaINS1_34MainloopSm90TmaGmmaWarpSpecializedILi7ENS5_IJNS4_1CILi1EEESB_SB_EEENS1_35KernelTmaWarpSpecializedCooperativeEEENS5_IJNSA_ILi128EEESF_NSA_ILi64EEEEEENS_6half_tENS5_IJlSB_lEEESI_SJ_NS4_8TiledMMAINS4_8MMA_AtomIJNS4_4SM904GMMA26MMA_64x128x16_F32F16F16_SSILNSN_5MajorE0ELSP_0ELNSN_7ScaleInE1ELSQ_1EEEEEENS4_6LayoutINS5_IJNSA_ILi2EEESB_SB_EEENS5_IJSB_NSA_ILi0EEESW_EEEEENS5_IJNS4_10UnderscoreESZ_SZ_EEEEENS4_13SM90_TMA_LOADENS4_14ComposedLayoutINS4_7SwizzleILi3ELi4ELi3EEENS4_18smem_ptr_flag_bitsILi16EEENST_INS5_IJNSA_ILi8EEESG_EEENS5_IJSG_SB_EEEEEEEvNS4_8identityES12_S1C_vS1D_EENS_8epilogue10collective6detail29Sm90TmaWarpSpecializedAdapterINS1G_15DefaultEpilogueISI_SJ_SJ_NS1F_6thread17LinearCombinationISI_Li1EffLNS1K_9ScaleType4KindE0ELNS_15FloatRoundStyleE2ESI_EENS1_15EpilogueDefaultEEEEEvvEEEEvNT_6ParamsE)
        /*0014*/ 	.word	0x00000000


	//----- nvinfo : EIATTR_MIN_STACK_SIZE
	.align		4
.L_17:
        /*0018*/ 	.byte	0x04, 0x12
        /*001a*/ 	.short	(.L_19 - .L_18)
	.align		4
.L_18:
        /*001c*/ 	.word	index@(_ZN7cutlass13device_kernelINS_4gemm6kernel13GemmUniversalIN4cute5tupleIJiiiiEEENS1_10collective13CollectiveMmaINS1_34MainloopSm90TmaGmmaWarpSpecializedILi7ENS5_IJNS4_1CILi1EEESB_SB_EEENS1_35KernelTmaWarpSpecializedCooperativeEEENS5_IJNSA_ILi128EEESF_NSA_ILi64EEEEEENS_6half_tENS5_IJlSB_lEEESI_SJ_NS4_8TiledMMAINS4_8MMA_AtomIJNS4_4SM904GMMA26MMA_64x128x16_F32F16F16_SSILNSN_5MajorE0ELSP_0ELNSN_7ScaleInE1ELSQ_1EEEEEENS4_6LayoutINS5_IJNSA_ILi2EEESB_SB_EEENS5_IJSB_NSA_ILi0EEESW_EEEEENS5_IJNS4_10UnderscoreESZ_SZ_EEEEENS4_13SM90_TMA_LOADENS4_14ComposedLayoutINS4_7SwizzleILi3ELi4ELi3EEENS4_18smem_ptr_flag_bitsILi16EEENST_INS5_IJNSA_ILi8EEESG_EEENS5_IJSG_SB_EEEEEEEvNS4_8identityES12_S1C_vS1D_EENS_8epilogue10collective6detail29Sm90TmaWarpSpecializedAdapterINS1G_15DefaultEpilogueISI_SJ_SJ_NS1F_6thread17LinearCombinationISI_Li1EffLNS1K_9ScaleType4KindE0ELNS_15FloatRoundStyleE2ESI_EENS1_15EpilogueDefaultEEEEEvvEEEEvNT_6ParamsE)
        /*0020*/ 	.word	0x00000000
.L_19:


//--------------------- .nv.compat                --------------------------
	.section	.nv.compat,"",@"SHT_CUDA_COMPAT_INFO"
	.align	4
        /*0000*/ 	.byte	0x02, 0x09, 0x01, 0x00, 0x02, 0x02, 0x04, 0x00, 0x02, 0x05, 0x05, 0x00, 0x03, 0x07, 0x01, 0x01
        /*0010*/ 	.byte	0x02, 0x03, 0x01, 0x00, 0x02, 0x06, 0x01, 0x00, 0x04, 0x0b, 0x08, 0x00, 0x00, 0x00, 0x00, 0x00
        /*0020*/ 	.byte	0x00, 0x00, 0x00, 0x00


//--------------------- .nv.info._ZN7cutlass13device_kernelINS_4gemm6kernel13GemmUniversalIN4cute5tupleIJiiiiEEENS1_10collective13CollectiveMmaINS1_34MainloopSm90TmaGmmaWarpSpecializedILi7ENS5_IJNS4_1CILi1EEESB_SB_EEENS1_35KernelTmaWarpSpecializedCooperativeEEENS5_IJNSA_ILi128EEESF_NSA_ILi64EEEEEENS_6half_tENS5_IJlSB_lEEESI_SJ_NS4_8TiledMMAINS4_8MMA_AtomIJNS4_4SM904GMMA26MMA_64x128x16_F32F16F16_SSILNSN_5MajorE0ELSP_0ELNSN_7ScaleInE1ELSQ_1EEEEEENS4_6LayoutINS5_IJNSA_ILi2EEESB_SB_EEENS5_IJSB_NSA_ILi0EEESW_EEEEENS5_IJNS4_10UnderscoreESZ_SZ_EEEEENS4_13SM90_TMA_LOADENS4_14ComposedLayoutINS4_7SwizzleILi3ELi4ELi3EEENS4_18smem_ptr_flag_bitsILi16EEENST_INS5_IJNSA_ILi8EEESG_EEENS5_IJSG_SB_EEEEEEEvNS4_8identityES12_S1C_vS1D_EENS_8epilogue10collective6detail29Sm90TmaWarpSpecializedAdapterINS1G_15DefaultEpilogueISI_SJ_SJ_NS1F_6thread17LinearCombinationISI_Li1EffLNS1K_9ScaleType4KindE0ELNS_15FloatRoundStyleE2ESI_EENS1_15EpilogueDefaultEEEEEvvEEEEvNT_6ParamsE --------------------------
	.section	.nv.info._ZN7cutlass13device_kernelINS_4gemm6kernel13GemmUniversalIN4cute5tupleIJiiiiEEENS1_10collective13CollectiveMmaINS1_34MainloopSm90TmaGmmaWarpSpecializedILi7ENS5_IJNS4_1CILi1EEESB_SB_EEENS1_35KernelTmaWarpSpecializedCooperativeEEENS5_IJNSA_ILi128EEESF_NSA_ILi64EEEEEENS_6half_tENS5_IJlSB_lEEESI_SJ_NS4_8TiledMMAINS4_8MMA_AtomIJNS4_4SM904GMMA26MMA_64x128x16_F32F16F16_SSILNSN_5MajorE0ELSP_0ELNSN_7ScaleInE1ELSQ_1EEEEEENS4_6LayoutINS5_IJNSA_ILi2EEESB_SB_EEENS5_IJSB_NSA_ILi0EEESW_EEEEENS5_IJNS4_10UnderscoreESZ_SZ_EEEEENS4_13SM90_TMA_LOADENS4_14ComposedLayoutINS4_7SwizzleILi3ELi4ELi3EEENS4_18smem_ptr_flag_bitsILi16EEENST_INS5_IJNSA_ILi8EEESG_EEENS5_IJSG_SB_EEEEEEEvNS4_8identityES12_S1C_vS1D_EENS_8epilogue10collective6detail29Sm90TmaWarpSpecializedAdapterINS1G_15DefaultEpilogueISI_SJ_SJ_NS1F_6thread17LinearCombinationISI_Li1EffLNS1K_9ScaleType4KindE0ELNS_15FloatRoundStyleE2ESI_EENS1_15EpilogueDefaultEEEEEvvEEEEvNT_6ParamsE,"",@"SHT_CUDA_INFO"
	.sectionflags	@""
	.align	4


	//----- nvinfo : EIATTR_CUDA_API_VERSION
	.align		4
        /*0000*/ 	.byte	0x04, 0x37
        /*0002*/ 	.short	(.L_21 - .L_20)
.L_20:
        /*0004*/ 	.word	0x00000082


	//----- nvinfo : EIATTR_KPARAM_INFO
	.align		4
.L_21:
        /*0008*/ 	.byte	0x04, 0x17
        /*000a*/ 	.short	(.L_23 - .L_22)
.L_22:
        /*000c*/ 	.word	0x00000000
        /*0010*/ 	.short	0x0000
        /*0012*/ 	.short	0x0070
        /*0014*/ 	.byte	0x00, 0xf0, 0x01, 0x10


	//----- nvinfo : EIATTR_SPARSE_MMA_MASK
	.align		4
.L_23:
        /*0018*/ 	.byte	0x03, 0x50
        /*001a*/ 	.short	0x0000


	//----- nvinfo : EIATTR_MAXREG_COUNT
	.align		4
        /*001c*/ 	.byte	0x03, 0x1b
        /*001e*/ 	.short	0x00a8


	//----- nvinfo : EIATTR_NUM_BARRIERS
	.align		4
        /*0020*/ 	.byte	0x02, 0x4c
        /*0022*/ 	.byte	0x01
	.zero		1


	//----- nvinfo : EIATTR_EXTERNS
	.align		4
        /*0024*/ 	.byte	0x04, 0x0f
        /*0026*/ 	.short	(.L_25 - .L_24)


	//   ....[0]....
	.align		4
.L_24:
        /*0028*/ 	.word	index@(__assertfail)


	//----- nvinfo : EIATTR_MERCURY_ISA_VERSION
	.align		4
.L_25:
        /*002c*/ 	.byte	0x03, 0x5f
        /*002e*/ 	.short	0x0101


	//----- nvinfo : EIATTR_INT_WARP_WIDE_INSTR_OFFSETS
	.align		4
        /*0030*/ 	.byte	0x04, 0x31
        /*0032*/ 	.short	(.L_27 - .L_26)


	//   ....[0]....
.L_26:
        /*0034*/ 	.word	0x00000450


	//   ....[1]....
        /*0038*/ 	.word	0x00000460


	//   ....[2]....
        /*003c*/ 	.word	0x00000520


	//----- nvinfo : EIATTR_COOP_GROUP_MASK_REGIDS
	.align		4
.L_27:
        /*0040*/ 	.byte	0x04, 0x29
        /*0042*/ 	.short	(.L_29 - .L_28)


	//   ....[0]....
.L_28:
        /*0044*/ 	.word	0xffffffff


	//   ....[1]....
        /*0048*/ 	.word	0xffffffff


	//   ....[2]....
        /*004c*/ 	.word	0xffffffff


	//   ....[3]....
        /*0050*/ 	.word	0xffffffff


	//   ....[4]....
        /*0054*/ 	.word	0xffffffff


	//----- nvinfo : EIATTR_COOP_GROUP_INSTR_OFFSETS
	.align		4
.L_29:
        /*0058*/ 	.byte	0x04, 0x28
        /*005a*/ 	.short	(.L_31 - .L_30)


	//   ....[0]....
.L_30:
        /*005c*/ 	.word	0x00000060


	//   ....[1]....
        /*0060*/ 	.word	0x00000070


	//   ....[2]....
        /*0064*/ 	.word	0x00000130


	//   ....[3]....
        /*0068*/ 	.word	0x00000320


	//   ....[4]....
        /*006c*/ 	.word	0x00001220


	//----- nvinfo : EIATTR_REG_RECONFIG
	.align		4
.L_31:
        /*0070*/ 	.byte	0x01, 0x54
	.zero		2


	//----- nvinfo : EIATTR_SYSCALL_OFFSETS
	.align		4
        /*0074*/ 	.byte	0x04, 0x46
        /*0076*/ 	.short	(.L_33 - .L_32)


	//   ....[0]....
.L_32:
        /*0078*/ 	.word	0x00001410


	//----- nvinfo : EIATTR_MBARRIER_INSTR_OFFSETS
	.align		4
.L_33:
        /*007c*/ 	.byte	0x04, 0x39
        /*007e*/ 	.short	(.L_35 - .L_34)


	//   ....[0]....
.L_34:
        /*0080*/ 	.word	0x00000230
        /*0084*/ 	.word	0x000000ff
        /*0088*/ 	.word	0x00000000
        /*008c*/ 	.short	0x0100
        /*008e*/ 	.byte	0x08
	.zero		1


	//   ....[1]....
        /*0090*/ 	.word	0x00000240
        /*0094*/ 	.word	0x000000ff
        /*0098*/ 	.word	0x00000038
        /*009c*/ 	.short	0x0100
        /*009e*/ 	.byte	0x08
	.zero		1


	//   ....[2]....
        /*00a0*/ 	.word	0x00000250
        /*00a4*/ 	.word	0x000000ff
        /*00a8*/ 	.word	0x00000008
        /*00ac*/ 	.short	0x0100
        /*00ae*/ 	.byte	0x08
	.zero		1


	//   ....[3]....
        /*00b0*/ 	.word	0x00000260
        /*00b4*/ 	.word	0x000000ff
        /*00b8*/ 	.word	0x00000040
        /*00bc*/ 	.short	0x0100
        /*00be*/ 	.byte	0x08
	.zero		1


	//   ....[4]....
        /*00c0*/ 	.word	0x00000270
        /*00c4*/ 	.word	0x000000ff
        /*00c8*/ 	.word	0x00000010
        /*00cc*/ 	.short	0x0100
        /*00ce*/ 	.byte	0x08
	.zero		1


	//   ....[5]....
        /*00d0*/ 	.word	0x00000280
        /*00d4*/ 	.word	0x000000ff
        /*00d8*/ 	.word	0x00000048
        /*00dc*/ 	.short	0x0100
        /*00de*/ 	.byte	0x08
	.zero		1


	//   ....[6]....
        /*00e0*/ 	.word	0x00000290
        /*00e4*/ 	.word	0x000000ff
        /*00e8*/ 	.word	0x00000018
        /*00ec*/ 	.short	0x0100
        /*00ee*/ 	.byte	0x08
	.zero		1


	//   ....[7]....
        /*00f0*/ 	.word	0x000002a0
        /*00f4*/ 	.word	0x000000ff
        /*00f8*/ 	.word	0x00000050
        /*00fc*/ 	.short	0x0100
        /*00fe*/ 	.byte	0x08
	.zero		1


	//   ....[8]....
        /*0100*/ 	.word	0x000002b0
        /*0104*/ 	.word	0x000000ff
        /*0108*/ 	.word	0x00000020
        /*010c*/ 	.short	0x0100
        /*010e*/ 	.byte	0x08
	.zero		1


	//   ....[9]....
        /*0110*/ 	.word	0x000002c0
        /*0114*/ 	.word	0x000000ff
        /*0118*/ 	.word	0x00000058
        /*011c*/ 	.short	0x0100
        /*011e*/ 	.byte	0x08
	.zero		1


	//   ....[10]....
        /*0120*/ 	.word	0x000002d0
        /*0124*/ 	.word	0x000000ff
        /*0128*/ 	.word	0x00000028
        /*012c*/ 	.short	0x0100
        /*012e*/ 	.byte	0x08
	.zero		1


	//   ....[11]....
        /*0130*/ 	.word	0x000002e0
        /*0134*/ 	.word	0x000000ff
        /*0138*/ 	.word	0x00000060
        /*013c*/ 	.short	0x0100
        /*013e*/ 	.byte	0x08
	.zero		1


	//   ....[12]....
        /*0140*/ 	.word	0x000002f0
        /*0144*/ 	.word	0x000000ff
        /*0148*/ 	.word	0x00000030
        /*014c*/ 	.short	0x0100
        /*014e*/ 	.byte	0x08
	.zero		1


	//   ....[13]....
        /*0150*/ 	.word	0x00000300
        /*0154*/ 	.word	0x000000ff
        /*0158*/ 	.word	0x00000068
        /*015c*/ 	.short	0x0100
        /*015e*/ 	.byte	0x08
	.zero		1


	//   ....[14]....
        /*0160*/ 	.word	0x000005a0
        /*0164*/ 	.word	0x000000ff
        /*0168*/ 	.word	0x00000080
        /*016c*/ 	.short	0x0100
        /*016e*/ 	.byte	0x08
	.zero		1


	//   ....[15]....
        /*0170*/ 	.word	0x00000620
        /*0174*/ 	.word	0x000000ff
        /*0178*/ 	.word	0x00000088
        /*017c*/ 	.short	0x0100
        /*017e*/ 	.byte	0x08
	.zero		1


	//   ....[16]....
        /*0180*/ 	.word	0x00001490
        /*0184*/ 	.word	0x00000003
        /*0188*/ 	.word	0x00000000
        /*018c*/ 	.short	0x010a
        /*018e*/ 	.byte	0x3f
	.zero		1


	//   ....[17]....
        /*0190*/ 	.word	0x000014f0
        /*0194*/ 	.word	0x00000003
        /*0198*/ 	.word	0x00000000
        /*019c*/ 	.short	0x010a
        /*019e*/ 	.byte	0x3f
	.zero		1


	//   ....[18]....
        /*01a0*/ 	.word	0x00001840
        /*01a4*/ 	.word	0x000000ff
        /*01a8*/ 	.word	0x00000000
        /*01ac*/ 	.short	0x010a
        /*01ae*/ 	.byte	0x07
	.zero		1


	//   ....[19]....
        /*01b0*/ 	.word	0x00001880
        /*01b4*/ 	.word	0x000000ff
        /*01b8*/ 	.word	0x00000000
        /*01bc*/ 	.short	0x010a
        /*01be*/ 	.byte	0x07
	.zero		1


	//   ....[20]....
        /*01c0*/ 	.word	0x00001ae0
        /*01c4*/ 	.word	0x000000ff
        /*01c8*/ 	.word	0x00000000
        /*01cc*/ 	.short	0x0101
        /*01ce*/ 	.byte	0x07
	.zero		1


	//   ....[21]....
        /*01d0*/ 	.word	0x00001ce0
        /*01d4*/ 	.word	0x000000ff
        /*01d8*/ 	.word	0x00000000
        /*01dc*/ 	.short	0x0101
        /*01de*/ 	.byte	0x04
	.zero		1


	//   ....[22]....
        /*01e0*/ 	.word	0x00006ee0
        /*01e4*/ 	.word	0x0000000e
        /*01e8*/ 	.word	0x00000038
        /*01ec*/ 	.short	0x010a
        /*01ee*/ 	.byte	0x3f
	.zero		1


	//   ....[23]....
        /*01f0*/ 	.word	0x000072b0
        /*01f4*/ 	.word	0x00000006
        /*01f8*/ 	.word	0x00000088
        /*01fc*/ 	.short	0x0101
        /*01fe*/ 	.byte	0x3f
	.zero		1


	//   ....[24]....
        /*0200*/ 	.word	0x00007990
        /*0204*/ 	.word	0x00000007
        /*0208*/ 	.word	0x00000000
        /*020c*/ 	.short	0x010a
        /*020e*/ 	.byte	0x3f
	.zero		1


	//   ....[25]....
        /*0210*/ 	.word	0x00007a10
        /*0214*/ 	.word	0x00000009
        /*0218*/ 	.word	0x00000000
        /*021c*/ 	.short	0x010a
        /*021e*/ 	.byte	0x3f
	.zero		1


	//   ....[26]....
        /*0220*/ 	.word	0x00007aa0
        /*0224*/ 	.word	0x00000006
        /*0228*/ 	.word	0x00000000
        /*022c*/ 	.short	0x010a
        /*022e*/ 	.byte	0x3f
	.zero		1


	//   ....[27]....
        /*0230*/ 	.word	0x00007b30
        /*0234*/ 	.word	0x00000009
        /*0238*/ 	.word	0x00000000
        /*023c*/ 	.short	0x010a
        /*023e*/ 	.byte	0x3f
	.zero		1


	//   ....[28]....
        /*0240*/ 	.word	0x00007bc0
        /*0244*/ 	.word	0x00000006
        /*0248*/ 	.word	0x00000000
        /*024c*/ 	.short	0x010a
        /*024e*/ 	.byte	0x3f
	.zero		1


	//   ....[29]....
        /*0250*/ 	.word	0x00007c50
        /*0254*/ 	.word	0x00000009
        /*0258*/ 	.word	0x00000000
        /*025c*/ 	.short	0x010a
        /*025e*/ 	.byte	0x3f
	.zero		1


	//   ....[30]....
        /*0260*/ 	.word	0x00007ce0
        /*0264*/ 	.word	0x00000003
        /*0268*/ 	.word	0x00000000
        /*026c*/ 	.short	0x010a
        /*026e*/ 	.byte	0x3f
	.zero		1


	//   ....[31]....
        /*0270*/ 	.word	0x00007d40
        /*0274*/ 	.word	0x00000003
        /*0278*/ 	.word	0x00000000
        /*027c*/ 	.short	0x010a
        /*027e*/ 	.byte	0x3f
	.zero		1


	//   ....[32]....
        /*0280*/ 	.word	0x00007da0
        /*0284*/ 	.word	0x00000004
        /*0288*/ 	.word	0x00000000
        /*028c*/ 	.short	0x010a
        /*028e*/ 	.byte	0x3f
	.zero		1


	//   ....[33]....
        /*0290*/ 	.word	0x00007e70
        /*0294*/ 	.word	0x0000000e
        /*0298*/ 	.word	0x00000038
        /*029c*/ 	.short	0x010a
        /*029e*/ 	.byte	0x3f
	.zero		1


	//   ....[34]....
        /*02a0*/ 	.word	0x00007f40
        /*02a4*/ 	.word	0x00000007
        /*02a8*/ 	.word	0x00000000
        /*02ac*/ 	.short	0x010a
        /*02ae*/ 	.byte	0x3f
	.zero		1


	//   ....[35]....
        /*02b0*/ 	.word	0x00007f90
        /*02b4*/ 	.word	0x00000009
        /*02b8*/ 	.word	0x00000000
        /*02bc*/ 	.short	0x010a
        /*02be*/ 	.byte	0x3f
	.zero		1


	//   ....[36]....
        /*02c0*/ 	.word	0x00007fe0
        /*02c4*/ 	.word	0x00000006
        /*02c8*/ 	.word	0x00000000
        /*02cc*/ 	.short	0x010a
        /*02ce*/ 	.byte	0x3f
	.zero		1


	//   ....[37]....
        /*02d0*/ 	.word	0x00008030
        /*02d4*/ 	.word	0x00000009
        /*02d8*/ 	.word	0x00000000
        /*02dc*/ 	.short	0x010a
        /*02de*/ 	.byte	0x3f
	.zero		1


	//   ....[38]....
        /*02e0*/ 	.word	0x00008080
        /*02e4*/ 	.word	0x00000006
        /*02e8*/ 	.word	0x00000000
        /*02ec*/ 	.short	0x010a
        /*02ee*/ 	.byte	0x3f
	.zero		1


	//   ....[39]....
        /*02f0*/ 	.word	0x000080d0
        /*02f4*/ 	.word	0x00000009
        /*02f8*/ 	.word	0x00000000
        /*02fc*/ 	.short	0x010a
        /*02fe*/ 	.byte	0x3f
	.zero		1


	//----- nvinfo : EIATTR_NUM_MBARRIERS
	.align		4
.L_35:
        /*0300*/ 	.byte	0x03, 0x38
        /*0302*/ 	.short	0x0010


	//----- nvinfo : EIATTR_EXIT_INSTR_OFFSETS
	.align		4
        /*0304*/ 	.byte	0x04, 0x1c
        /*0306*/ 	.short	(.L_37 - .L_36)


	//   ....[0]....
.L_36:
        /*0308*/ 	.word	0x000006c0


	//   ....[1]....
        /*030c*/ 	.word	0x00000f80


	//   ....[2]....
        /*0310*/ 	.word	0x000065c0


	//   ....[3]....
        /*0314*/ 	.word	0x00006bf0


	//   ....[4]....
        /*0318*/ 	.word	0x00007d30


	//----- nvinfo : EIATTR_MAX_THREADS
	.align		4
.L_37:
        /*031c*/ 	.byte	0x04, 0x05
        /*031e*/ 	.short	(.L_39 - .L_38)
.L_38:
        /*0320*/ 	.word	0x00000180
        /*0324*/ 	.word	0x00000001
        /*0328*/ 	.word	0x00000001


	//----- nvinfo : EIATTR_CRS_STACK_SIZE
	.align		4
.L_39:
        /*032c*/ 	.byte	0x04, 0x1e
        /*032e*/ 	.short	(.L_41 - .L_40)
.L_40:
        /*0330*/ 	.word	0x00000000


	//----- nvinfo : EIATTR_CBANK_PARAM_SIZE
	.align		4
.L_41:
        /*0334*/ 	.byte	0x03, 0x19
        /*0336*/ 	.short	0x0470


	//----- nvinfo : EIATTR_PARAM_CBANK
	.align		4
        /*0338*/ 	.byte	0x04, 0x0a
        /*033a*/ 	.short	(.L_43 - .L_42)
	.align		4
.L_42:
        /*033c*/ 	.word	index@(.nv.constant0._ZN7cutlass13device_kernelINS_4gemm6kernel13GemmUniversalIN4cute5tupleIJiiiiEEENS1_10collective13CollectiveMmaINS1_34MainloopSm90TmaGmmaWarpSpecializedILi7ENS5_IJNS4_1CILi1EEESB_SB_EEENS1_35KernelTmaWarpSpecializedCooperativeEEENS5_IJNSA_ILi128EEESF_NSA_ILi64EEEEEENS_6half_tENS5_IJlSB_lEEESI_SJ_NS4_8TiledMMAINS4_8MMA_AtomIJNS4_4SM904GMMA26MMA_64x128x16_F32F16F16_SSILNSN_5MajorE0ELSP_0ELNSN_7ScaleInE1ELSQ_1EEEEEENS4_6LayoutINS5_IJNSA_ILi2EEESB_SB_EEENS5_IJSB_NSA_ILi0EEESW_EEEEENS5_IJNS4_10UnderscoreESZ_SZ_EEEEENS4_13SM90_TMA_LOADENS4_14ComposedLayoutINS4_7SwizzleILi3ELi4ELi3EEENS4_18smem_ptr_flag_bitsILi16EEENST_INS5_IJNSA_ILi8EEESG_EEENS5_IJSG_SB_EEEEEEEvNS4_8identityES12_S1C_vS1D_EENS_8epilogue10collective6detail29Sm90TmaWarpSpecializedAdapterINS1G_15DefaultEpilogueISI_SJ_SJ_NS1F_6thread17LinearCombinationISI_Li1EffLNS1K_9ScaleType4KindE0ELNS_15FloatRoundStyleE2ESI_EENS1_15EpilogueDefaultEEEEEvvEEEEvNT_6ParamsE)
        /*0340*/ 	.short	0x0210
        /*0342*/ 	.short	0x0470


	//----- nvinfo : EIATTR_SW_WAR
	.align		4
.L_43:
        /*0344*/ 	.byte	0x04, 0x36
        /*0346*/ 	.short	(.L_45 - .L_44)
.L_44:
        /*0348*/ 	.word	0x00000008
.L_45:


//--------------------- .nv.callgraph             --------------------------
	.section	.nv.callgraph,"",@"SHT_CUDA_CALLGRAPH"
	.align	4
	.sectionentsize	8
	.align		4
        /*0000*/ 	.word	0x00000000
	.align		4
        /*0004*/ 	.word	0xffffffff
	.align		4
        /*0008*/ 	.word	index@(_ZN7cutlass13device_kernelINS_4gemm6kernel13GemmUniversalIN4cute5tupleIJiiiiEEENS1_10collective13CollectiveMmaINS1_34MainloopSm90TmaGmmaWarpSpecializedILi7ENS5_IJNS4_1CILi1EEESB_SB_EEENS1_35KernelTmaWarpSpecializedCooperativeEEENS5_IJNSA_ILi128EEESF_NSA_ILi64EEEEEENS_6half_tENS5_IJlSB_lEEESI_SJ_NS4_8TiledMMAINS4_8MMA_AtomIJNS4_4SM904GMMA26MMA_64x128x16_F32F16F16_SSILNSN_5MajorE0ELSP_0ELNSN_7ScaleInE1ELSQ_1EEEEEENS4_6LayoutINS5_IJNSA_ILi2EEESB_SB_EEENS5_IJSB_NSA_ILi0EEESW_EEEEENS5_IJNS4_10UnderscoreESZ_SZ_EEEEENS4_13SM90_TMA_LOADENS4_14ComposedLayoutINS4_7SwizzleILi3ELi4ELi3EEENS4_18smem_ptr_flag_bitsILi16EEENST_INS5_IJNSA_ILi8EEESG_EEENS5_IJSG_SB_EEEEEEEvNS4_8identityES12_S1C_vS1D_EENS_8epilogue10collective6detail29Sm90TmaWarpSpecializedAdapterINS1G_15DefaultEpilogueISI_SJ_SJ_NS1F_6thread17LinearCombinationISI_Li1EffLNS1K_9ScaleType4KindE0ELNS_15FloatRoundStyleE2ESI_EENS1_15EpilogueDefaultEEEEEvvEEEEvNT_6ParamsE)
	.align		4
        /*000c*/ 	.word	index@(__assertfail)
	.align		4
        /*0010*/ 	.word	0x00000000
	.align		4
        /*0014*/ 	.word	0xfffffffe
	.align		4
        /*0018*/ 	.word	0x00000000
	.align		4
        /*001c*/ 	.word	0xfffffffd
	.align		4
        /*0020*/ 	.word	0x00000000
	.align		4
        /*0024*/ 	.word	0xfffffffc


//--------------------- .nv.constant4             --------------------------
	.section	.nv.constant4,"a",@progbits
	.align	8
	.align		8
.nv.constant4:
        /*0000*/ 	.dword	__assertfail
	.align		8
        /*0008*/ 	.dword	__unnamed_1
	.align		8
        /*0010*/ 	.dword	_ZN40_INTERNAL_3c368047_4_k_cu_8a7c7541_202524cuda3std3__45__cpo5beginE
	.align		8
        /*0018*/ 	.dword	_ZN40_INTERNAL_3c368047_4_k_cu_8a7c7541_202524cuda3std3__45__cpo3endE
	.align		8
        /*0020*/ 	.dword	_ZN40_INTERNAL_3c368047_4_k_cu_8a7c7541_202524cuda3std3__45__cpo6cbeginE
	.align		8
        /*0028*/ 	.dword	_ZN40_INTERNAL_3c368047_4_k_cu_8a7c7541_202524cuda3std3__45__cpo4cendE
	.align		8
        /*0030*/ 	.dword	_ZN40_INTERNAL_3c368047_4_k_cu_8a7c7541_202524cuda3std3__442_GLOBAL__N__3c368047_4_k_cu_8a7c7541_202526ignoreE
	.align		8
        /*0038*/ 	.dword	_ZN40_INTERNAL_3c368047_4_k_cu_8a7c7541_202524cuda3std3__419piecewise_constructE
	.align		8
        /*0040*/ 	.dword	_ZN40_INTERNAL_3c368047_4_k_cu_8a7c7541_202524cuda3std3__48in_placeE
	.align		8
        /*0048*/ 	.dword	_ZN40_INTERNAL_3c368047_4_k_cu_8a7c7541_202524cuda3std6ranges3__45__cpo4swapE
	.align		8
        /*0050*/ 	.dword	_ZN40_INTERNAL_3c368047_4_k_cu_8a7c7541_202524cuda3std6ranges3__45__cpo9iter_moveE
	.align		8
        /*0058*/ 	.dword	_ZN40_INTERNAL_3c368047_4_k_cu_8a7c7541_202524cute7productE
	.align		8
        /*0060*/ 	.dword	_ZN40_INTERNAL_3c368047_4_k_cu_8a7c7541_202524cute1_E
	.align		8
        /*0068*/ 	.dword	$str$22
	.align		8
        /*0070*/ 	.dword	$str$23


//--------------------- .text._ZN7cutlass13device_kernelINS_4gemm6kernel13GemmUniversalIN4cute5tupleIJiiiiEEENS1_10collective13CollectiveMmaINS1_34MainloopSm90TmaGmmaWarpSpecializedILi7ENS5_IJNS4_1CILi1EEESB_SB_EEENS1_35KernelTmaWarpSpecializedCooperativeEEENS5_IJNSA_ILi128EEESF_NSA_ILi64EEEEEENS_6half_tENS5_IJlSB_lEEESI_SJ_NS4_8TiledMMAINS4_8MMA_AtomIJNS4_4SM904GMMA26MMA_64x128x16_F32F16F16_SSILNSN_5MajorE0ELSP_0ELNSN_7ScaleInE1ELSQ_1EEEEEENS4_6LayoutINS5_IJNSA_ILi2EEESB_SB_EEENS5_IJSB_NSA_ILi0EEESW_EEEEENS5_IJNS4_10UnderscoreESZ_SZ_EEEEENS4_13SM90_TMA_LOADENS4_14ComposedLayoutINS4_7SwizzleILi3ELi4ELi3EEENS4_18smem_ptr_flag_bitsILi16EEENST_INS5_IJNSA_ILi8EEESG_EEENS5_IJSG_SB_EEEEEEEvNS4_8identityES12_S1C_vS1D_EENS_8epilogue10collective6detail29Sm90TmaWarpSpecializedAdapterINS1G_15DefaultEpilogueISI_SJ_SJ_NS1F_6thread17LinearCombinationISI_Li1EffLNS1K_9ScaleType4KindE0ELNS_15FloatRoundStyleE2ESI_EENS1_15EpilogueDefaultEEEEEvvEEEEvNT_6ParamsE --------------------------
	.section	.text._ZN7cutlass13device_kernelINS_4gemm6kernel13GemmUniversalIN4cute5tupleIJiiiiEEENS1_10collective13CollectiveMmaINS1_34MainloopSm90TmaGmmaWarpSpecializedILi7ENS5_IJNS4_1CILi1EEESB_SB_EEENS1_35KernelTmaWarpSpecializedCooperativeEEENS5_IJNSA_ILi128EEESF_NSA_ILi64EEEEEENS_6half_tENS5_IJlSB_lEEESI_SJ_NS4_8TiledMMAINS4_8MMA_AtomIJNS4_4SM904GMMA26MMA_64x128x16_F32F16F16_SSILNSN_5MajorE0ELSP_0ELNSN_7ScaleInE1ELSQ_1EEEEEENS4_6LayoutINS5_IJNSA_ILi2EEESB_SB_EEENS5_IJSB_NSA_ILi0EEESW_EEEEENS5_IJNS4_10UnderscoreESZ_SZ_EEEEENS4_13SM90_TMA_LOADENS4_14ComposedLayoutINS4_7SwizzleILi3ELi4ELi3EEENS4_18smem_ptr_flag_bitsILi16EEENST_INS5_IJNSA_ILi8EEESG_EEENS5_IJSG_SB_EEEEEEEvNS4_8identityES12_S1C_vS1D_EENS_8epilogue10collective6detail29Sm90TmaWarpSpecializedAdapterINS1G_15DefaultEpilogueISI_SJ_SJ_NS1F_6thread17LinearCombinationISI_Li1EffLNS1K_9ScaleType4KindE0ELNS_15FloatRoundStyleE2ESI_EENS1_15EpilogueDefaultEEEEEvvEEEEvNT_6ParamsE,"ax",@progbits
	.align	128
.text._ZN7cutlass13device_kernelINS_4gemm6kernel13GemmUniversalIN4cute5tupleIJiiiiEEENS1_10collective13CollectiveMmaINS1_34MainloopSm90TmaGmmaWarpSpecializedILi7ENS5_IJNS4_1CILi1EEESB_SB_EEENS1_35KernelTmaWarpSpecializedCooperativeEEENS5_IJNSA_ILi128EEESF_NSA_ILi64EEEEEENS_6half_tENS5_IJlSB_lEEESI_SJ_NS4_8TiledMMAINS4_8MMA_AtomIJNS4_4SM904GMMA26MMA_64x128x16_F32F16F16_SSILNSN_5MajorE0ELSP_0ELNSN_7ScaleInE1ELSQ_1EEEEEENS4_6LayoutINS5_IJNSA_ILi2EEESB_SB_EEENS5_IJSB_NSA_ILi0EEESW_EEEEENS5_IJNS4_10UnderscoreESZ_SZ_EEEEENS4_13SM90_TMA_LOADENS4_14ComposedLayoutINS4_7SwizzleILi3ELi4ELi3EEENS4_18smem_ptr_flag_bitsILi16EEENST_INS5_IJNSA_ILi8EEESG_EEENS5_IJSG_SB_EEEEEEEvNS4_8identityES12_S1C_vS1D_EENS_8epilogue10collective6detail29Sm90TmaWarpSpecializedAdapterINS1G_15DefaultEpilogueISI_SJ_SJ_NS1F_6thread17LinearCombinationISI_Li1EffLNS1K_9ScaleType4KindE0ELNS_15FloatRoundStyleE2ESI_EENS1_15EpilogueDefaultEEEEEvvEEEEvNT_6ParamsE:
        .type           _ZN7cutlass13device_kernelINS_4gemm6kernel13GemmUniversalIN4cute5tupleIJiiiiEEENS1_10collective13CollectiveMmaINS1_34MainloopSm90TmaGmmaWarpSpecializedILi7ENS5_IJNS4_1CILi1EEESB_SB_EEENS1_35KernelTmaWarpSpecializedCooperativeEEENS5_IJNSA_ILi128EEESF_NSA_ILi64EEEEEENS_6half_tENS5_IJlSB_lEEESI_SJ_NS4_8TiledMMAINS4_8MMA_AtomIJNS4_4SM904GMMA26MMA_64x128x16_F32F16F16_SSILNSN_5MajorE0ELSP_0ELNSN_7ScaleInE1ELSQ_1EEEEEENS4_6LayoutINS5_IJNSA_ILi2EEESB_SB_EEENS5_IJSB_NSA_ILi0EEESW_EEEEENS5_IJNS4_10UnderscoreESZ_SZ_EEEEENS4_13SM90_TMA_LOADENS4_14ComposedLayoutINS4_7SwizzleILi3ELi4ELi3EEENS4_18smem_ptr_flag_bitsILi16EEENST_INS5_IJNSA_ILi8EEESG_EEENS5_IJSG_SB_EEEEEEEvNS4_8identityES12_S1C_vS1D_EENS_8epilogue10collective6detail29Sm90TmaWarpSpecializedAdapterINS1G_15DefaultEpilogueISI_SJ_SJ_NS1F_6thread17LinearCombinationISI_Li1EffLNS1K_9ScaleType4KindE0ELNS_15FloatRoundStyleE2ESI_EENS1_15EpilogueDefaultEEEEEvvEEEEvNT_6ParamsE,@function
        .size           _ZN7cutlass13device_kernelINS_4gemm6kernel13GemmUniversalIN4cute5tupleIJiiiiEEENS1_10collective13CollectiveMmaINS1_34MainloopSm90TmaGmmaWarpSpecializedILi7ENS5_IJNS4_1CILi1EEESB_SB_EEENS1_35KernelTmaWarpSpecializedCooperativeEEENS5_IJNSA_ILi128EEESF_NSA_ILi64EEEEEENS_6half_tENS5_IJlSB_lEEESI_SJ_NS4_8TiledMMAINS4_8MMA_AtomIJNS4_4SM904GMMA26MMA_64x128x16_F32F16F16_SSILNSN_5MajorE0ELSP_0ELNSN_7ScaleInE1ELSQ_1EEEEEENS4_6LayoutINS5_IJNSA_ILi2EEESB_SB_EEENS5_IJSB_NSA_ILi0EEESW_EEEEENS5_IJNS4_10UnderscoreESZ_SZ_EEEEENS4_13SM90_TMA_LOADENS4_14ComposedLayoutINS4_7SwizzleILi3ELi4ELi3EEENS4_18smem_ptr_flag_bitsILi16EEENST_INS5_IJNSA_ILi8EEESG_EEENS5_IJSG_SB_EEEEEEEvNS4_8identityES12_S1C_vS1D_EENS_8epilogue10collective6detail29Sm90TmaWarpSpecializedAdapterINS1G_15DefaultEpilogueISI_SJ_SJ_NS1F_6thread17LinearCombinationISI_Li1EffLNS1K_9ScaleType4KindE0ELNS_15FloatRoundStyleE2ESI_EENS1_15EpilogueDefaultEEEEEvvEEEEvNT_6ParamsE,(.L_x_200 - _ZN7cutlass13device_kernelINS_4gemm6kernel13GemmUniversalIN4cute5tupleIJiiiiEEENS1_10collective13CollectiveMmaINS1_34MainloopSm90TmaGmmaWarpSpecializedILi7ENS5_IJNS4_1CILi1EEESB_SB_EEENS1_35KernelTmaWarpSpecializedCooperativeEEENS5_IJNSA_ILi128EEESF_NSA_ILi64EEEEEENS_6half_tENS5_IJlSB_lEEESI_SJ_NS4_8TiledMMAINS4_8MMA_AtomIJNS4_4SM904GMMA26MMA_64x128x16_F32F16F16_SSILNSN_5MajorE0ELSP_0ELNSN_7ScaleInE1ELSQ_1EEEEEENS4_6LayoutINS5_IJNSA_ILi2EEESB_SB_EEENS5_IJSB_NSA_ILi0EEESW_EEEEENS5_IJNS4_10UnderscoreESZ_SZ_EEEEENS4_13SM90_TMA_LOADENS4_14ComposedLayoutINS4_7SwizzleILi3ELi4ELi3EEENS4_18smem_ptr_flag_bitsILi16EEENST_INS5_IJNSA_ILi8EEESG_EEENS5_IJSG_SB_EEEEEEEvNS4_8identityES12_S1C_vS1D_EENS_8epilogue10collective6detail29Sm90TmaWarpSpecializedAdapterINS1G_15DefaultEpilogueISI_SJ_SJ_NS1F_6thread17LinearCombinationISI_Li1EffLNS1K_9ScaleType4KindE0ELNS_15FloatRoundStyleE2ESI_EENS1_15EpilogueDefaultEEEEEvvEEEEvNT_6ParamsE)
        .other          _ZN7cutlass13device_kernelINS_4gemm6kernel13GemmUniversalIN4cute5tupleIJiiiiEEENS1_10collective13CollectiveMmaINS1_34MainloopSm90TmaGmmaWarpSpecializedILi7ENS5_IJNS4_1CILi1EEESB_SB_EEENS1_35KernelTmaWarpSpecializedCooperativeEEENS5_IJNSA_ILi128EEESF_NSA_ILi64EEEEEENS_6half_tENS5_IJlSB_lEEESI_SJ_NS4_8TiledMMAINS4_8MMA_AtomIJNS4_4SM904GMMA26MMA_64x128x16_F32F16F16_SSILNSN_5MajorE0ELSP_0ELNSN_7ScaleInE1ELSQ_1EEEEEENS4_6LayoutINS5_IJNSA_ILi2EEESB_SB_EEENS5_IJSB_NSA_ILi0EEESW_EEEEENS5_IJNS4_10UnderscoreESZ_SZ_EEEEENS4_13SM90_TMA_LOADENS4_14ComposedLayoutINS4_7SwizzleILi3ELi4ELi3EEENS4_18smem_ptr_flag_bitsILi16EEENST_INS5_IJNSA_ILi8EEESG_EEENS5_IJSG_SB_EEEEEEEvNS4_8identityES12_S1C_vS1D_EENS_8epilogue10collective6detail29Sm90TmaWarpSpecializedAdapterINS1G_15DefaultEpilogueISI_SJ_SJ_NS1F_6thread17LinearCombinationISI_Li1EffLNS1K_9ScaleType4KindE0ELNS_15FloatRoundStyleE2ESI_EENS1_15EpilogueDefaultEEEEEvvEEEEvNT_6ParamsE,@"STO_CUDA_ENTRY STV_DEFAULT"
_ZN7cutlass13device_kernelINS_4gemm6kernel13GemmUniversalIN4cute5tupleIJiiiiEEENS1_10collective13CollectiveMmaINS1_34MainloopSm90TmaGmmaWarpSpecializedILi7ENS5_IJNS4_1CILi1EEESB_SB_EEENS1_35KernelTmaWarpSpecializedCooperativeEEENS5_IJNSA_ILi128EEESF_NSA_ILi64EEEEEENS_6half_tENS5_IJlSB_lEEESI_SJ_NS4_8TiledMMAINS4_8MMA_AtomIJNS4_4SM904GMMA26MMA_64x128x16_F32F16F16_SSILNSN_5MajorE0ELSP_0ELNSN_7ScaleInE1ELSQ_1EEEEEENS4_6LayoutINS5_IJNSA_ILi2EEESB_SB_EEENS5_IJSB_NSA_ILi0EEESW_EEEEENS5_IJNS4_10UnderscoreESZ_SZ_EEEEENS4_13SM90_TMA_LOADENS4_14ComposedLayoutINS4_7SwizzleILi3ELi4ELi3EEENS4_18smem_ptr_flag_bitsILi16EEENST_INS5_IJNSA_ILi8EEESG_EEENS5_IJSG_SB_EEEEEEEvNS4_8identityES12_S1C_vS1D_EENS_8epilogue10collective6detail29Sm90TmaWarpSpecializedAdapterINS1G_15DefaultEpilogueISI_SJ_SJ_NS1F_6thread17LinearCombinationISI_Li1EffLNS1K_9ScaleType4KindE0ELNS_15FloatRoundStyleE2ESI_EENS1_15EpilogueDefaultEEEEEvvEEEEvNT_6ParamsE:
[----:B------:R-:W0:Y:S01]  /*0000*/  LDC R1, c[0x0][0x28] ;  /* 0x00000a00ff017b82 */ /* 0x000e220000000800 */
[----:B------:R-:W1:Y:S01]  /*0010*/  S2R R3, SR_TID.X ;  /* 0x0000000000037919 */ /* 0x000e620000002100 */
[----:B------:R-:W-:Y:S01]  /*0020*/  ELECT P0, URZ, PT ;  /* 0x00000000003f782f */ /* 0x000fe20003800000 */
[----:B------:R-:W-:Y:S01]  /*0030*/  BSSY B0, `(.L_x_0) ;  /* 0x000000f000007945 */ /* 0x000fe20003800000 */
[--C-:B-1----:R-:W-:Y:S02]  /*0040*/  SHF.R.U32.HI R0, RZ, 0x5, R3.reuse ;  /* 0x00000005ff007819 */ /* 0x102fe40000011603 */
[----:B------:R-:W-:-:S03]  /*0050*/  SHF.R.U32.HI R14, RZ, 0x7, R3 ;  /* 0x00000007ff0e7819 */ /* 0x000fc60000011603 */
[----:B------:R-:W1:Y:S04]  /*0060*/  SHFL.IDX PT, R4, R0, RZ, 0x1f ;  /* 0x00001fff00047589 */ /* 0x000e6800000e0000 */
[----:B------:R2:W3:Y:S01]  /*0070*/  SHFL.IDX PT, R10, R14, RZ, 0x1f ;  /* 0x00001fff0e0a7589 */ /* 0x0004e200000e0000 */
[----:B-1----:R-:W-:-:S13]  /*0080*/  ISETP.NE.OR P0, PT, R4, RZ, !P0 ;  /* 0x000000ff0400720c */ /* 0x002fda0004705670 */
[----:B0-23--:R-:W-:Y:S05]  /*0090*/  @P0 BRA `(.L_x_1) ;  /* 0x0000000000200947 */ /* 0x00dfea0003800000 */
[----:B------:R-:W-:Y:S02]  /*00a0*/  ULDC.64 UR4, c[0x0][0x198] ;  /* 0x0000660000047ab9 */ /* 0x000fe40000000a00 */
[----:B------:R-:W-:Y:S02]  /*00b0*/  UIADD3 UR6, UP0, UR4, 0xf0, URZ ;  /* 0x000000f004067890 */ /* 0x000fe4000ff1e03f */
[----:B------:R-:W-:Y:S02]  /*00c0*/  UIADD3 UR4, UP1, UR4, 0x1f0, URZ ;  /* 0x000001f004047890 */ /* 0x000fe4000ff3e03f */
[----:B------:R-:W-:Y:S02]  /*00d0*/  UIADD3.X UR7, URZ, UR5, URZ, UP0, !UPT ;  /* 0x000000053f077290 */ /* 0x000fe400087fe43f */
[----:B------:R-:W-:-:S07]  /*00e0*/  UIADD3.X UR5, URZ, UR5, URZ, UP1, !UPT ;  /* 0x000000053f057290 */ /* 0x000fce0008ffe43f */
[----:B------:R0:W-:Y:S02]  /*00f0*/  UTMACCTL.PF [UR6] ;  /* 0x00000000060079b9 */ /* 0x0001e40008040000 */
[----:B------:R0:W-:Y:S02]  /*0100*/  UTMACCTL.PF [UR4] ;  /* 0x00000000040079b9 */ /* 0x0001e40008040000 */
[----:B0-----:R-:W-:Y:S01]  /*0110*/  NOP ;  /* 0x0000000000007918 */ /* 0x001fe20000000000 */
.L_x_1:
[----:B------:R-:W-:Y:S05]  /*0120*/  BSYNC B0 ;  /* 0x0000000000007941 */ /* 0x000fea0003800000 */
.L_x_0:
[----:B------:R-:W0:Y:S02]  /*0130*/  SHFL.IDX PT, R2, R0, RZ, 0x1f ;  /* 0x00001fff00027589 */ /* 0x000e2400000e0000 */
[----:B0-----:R-:W-:-:S13]  /*0140*/  ISETP.NE.AND P0, PT, R2, RZ, PT ;  /* 0x000000ff0200720c */ /* 0x001fda0003f05270 */
[----:B------:R-:W-:Y:S05]  /*0150*/  @P0 BRA `(.L_x_2) ;  /* 0x0000000000700947 */ /* 0x000fea0003800000 */
[----:B------:R-:W0:Y:S01]  /*0160*/  S2UR UR8, SR_CgaCtaId ;  /* 0x00000000000879c3 */ /* 0x000e220000008800 */
[----:B------:R-:W-:Y:S01]  /*0170*/  UMOV UR4, 0x400 ;  /* 0x0000040000047882 */ /* 0x000fe20000000000 */
[----:B------:R-:W-:Y:S01]  /*0180*/  UMOV UR5, 0x1 ;  /* 0x0000000100057882 */ /* 0x000fe20000000000 */
[----:B------:R-:W-:Y:S01]  /*0190*/  UMOV UR6, 0x100 ;  /* 0x0000010000067882 */ /* 0x000fe20000000000 */
[----:B------:R-:W-:Y:S01]  /*01a0*/  ELECT P0, URZ, PT ;  /* 0x00000000003f782f */ /* 0x000fe20003800000 */
[----:B------:R-:W-:-:S04]  /*01b0*/  UIADD3 UR6, -UR6, 0x100000, URZ ;  /* 0x0010000006067890 */ /* 0x000fc8000fffe13f */
[----:B------:R-:W-:Y:S02]  /*01c0*/  USHF.L.U32 UR7, UR6, 0xb, URZ ;  /* 0x0000000b06077899 */ /* 0x000fe4000800063f */
[----:B------:R-:W-:Y:S02]  /*01d0*/  USHF.L.U32 UR6, UR6, 0x1, URZ ;  /* 0x0000000106067899 */ /* 0x000fe4000800063f */
[----:B0-----:R-:W-:Y:S02]  /*01e0*/  ULEA UR8, UR8, UR4, 0x18 ;  /* 0x0000000408087291 */ /* 0x001fe4000f8ec03f */
[----:B------:R-:W-:-:S04]  /*01f0*/  UIADD3 UR4, -UR5, 0x100000, URZ ;  /* 0x0010000005047890 */ /* 0x000fc8000fffe13f */
[----:B------:R-:W-:Y:S02]  /*0200*/  USHF.L.U32 UR5, UR4, 0xb, URZ ;  /* 0x0000000b04057899 */ /* 0x000fe4000800063f */
[----:B------:R-:W-:Y:S01]  /*0210*/  USHF.L.U32 UR4, UR4, 0x1, URZ ;  /* 0x0000000104047899 */ /* 0x000fe2000800063f */
[----:B------:R-:W0:Y:S11]  /*0220*/  FENCE.VIEW.ASYNC.S ;  /* 0x00000000000073c6 */ /* 0x000e360000000000 */
[----:B0-----:R0:W1:Y:S01]  /*0230*/  SYNCS.EXCH.64 URZ, [UR8], UR4 ;  /* 0x00000004083f75b2 */ /* 0x0010620008000100 */
[----:B------:R0:W2:Y:S01]  /*0240*/  SYNCS.EXCH.64 URZ, [UR8+0x38], UR6 ;  /* 0x00003806083f75b2 */ /* 0x0000a20008000100 */
[----:B------:R0:W3:Y:S01]  /*0250*/  SYNCS.EXCH.64 URZ, [UR8+0x8], UR4 ;  /* 0x00000804083f75b2 */ /* 0x0000e20008000100 */
[----:B------:R0:W4:Y:S01]  /*0260*/  SYNCS.EXCH.64 URZ, [UR8+0x40], UR6 ;  /* 0x00004006083f75b2 */ /* 0x0001220008000100 */
[----:B------:R0:W0:Y:S01]  /*0270*/  SYNCS.EXCH.64 URZ, [UR8+0x10], UR4 ;  /* 0x00001004083f75b2 */ /* 0x0000220008000100 */
        /* <DEDUP_REMOVED lines=9> */
[----:B------:R-:W-:Y:S01]  /*0310*/  NOP ;  /* 0x0000000000007918 */ /* 0x000fe20000000000 */
.L_x_2:
[----:B------:R-:W5:Y:S01]  /*0320*/  SHFL.IDX PT, R0, R0, RZ, 0x1f ;  /* 0x00001fff00007589 */ /* 0x000f6200000e0000 */
[----:B------:R-:W-:Y:S01]  /*0330*/  ELECT P0, URZ, PT ;  /* 0x00000000003f782f */ /* 0x000fe20003800000 */
[----:B------:R-:W1:Y:S01]  /*0340*/  LDC R2, c[0x0][0x65c] ;  /* 0x00019700ff027b82 */ /* 0x000e620000000800 */
[----:B------:R-:W-:Y:S01]  /*0350*/  SHF.R.S32.HI R7, RZ, 0x1f, R4 ;  /* 0x0000001fff077819 */ /* 0x000fe20000011404 */
[----:B------:R-:W2:Y:S01]  /*0360*/  S2R R5, SR_CTAID.Y ;  /* 0x0000000000057919 */ /* 0x000ea20000002600 */
[----:B0-----:R-:W-:Y:S01]  /*0370*/  UMOV UR4, 0x20 ;  /* 0x0000002000047882 */ /* 0x001fe20000000000 */
[----:B------:R-:W-:Y:S01]  /*0380*/  NOP ;  /* 0x0000000000007918 */ /* 0x000fe20000000000 */
[----:B------:R-:W-:Y:S01]  /*0390*/  LEA.HI R7, R7, R4, RZ, 0x2 ;  /* 0x0000000407077211 */ /* 0x000fe200078f10ff */
[----:B------:R-:W0:Y:S01]  /*03a0*/  S2R R6, SR_CTAID.X ;  /* 0x0000000000067919 */ /* 0x000e220000002500 */
[----:B------:R-:W-:Y:S01]  /*03b0*/  ISETP.NE.AND P2, PT, R10, RZ, PT ;  /* 0x000000ff0a00720c */ /* 0x000fe20003f45270 */
[----:B------:R-:W-:Y:S01]  /*03c0*/  NOP ;  /* 0x0000000000007918 */ /* 0x000fe20000000000 */
[----:B------:R-:W-:-:S02]  /*03d0*/  LOP3.LUT R7, R7, 0xfffffffc, RZ, 0xc0, !PT ;  /* 0xfffffffc07077812 */ /* 0x000fc400078ec0ff */
[----:B-----5:R-:W-:Y:S02]  /*03e0*/  ISETP.NE.OR P0, PT, R0, RZ, !P0 ;  /* 0x000000ff0000720c */ /* 0x020fe40004705670 */
[----:B-1----:R-:W-:-:S04]  /*03f0*/  ISETP.NE.AND P3, PT, R2, 0x1, PT ;  /* 0x000000010200780c */ /* 0x002fc80003f65270 */
[----:B------:R-:W-:Y:S01]  /*0400*/  P2R R0, PR, RZ, 0x8 ;  /* 0x00000008ff007803 */ /* 0x000fe20000000000 */
[----:B------:R-:W-:Y:S01]  /*0410*/  IMAD.IADD R0, R4, 0x1, -R7 ;  /* 0x0000000104007824 */ /* 0x000fe200078e0a07 */
[----:B------:R-:W-:Y:S01]  /*0420*/  LOP3.LUT R4, R3, 0x7f, RZ, 0xc0, !PT ;  /* 0x0000007f03047812 */ /* 0x000fe200078ec0ff */
[----:B------:R-:W-:-:S03]  /*0430*/  IMAD.MOV.U32 R7, RZ, RZ, RZ ;  /* 0x000000ffff077224 */ /* 0x000fc600078e00ff */
[----:B------:R-:W-:Y:S01]  /*0440*/  ISETP.NE.AND P1, PT, R0, 0x3, PT ;  /* 0x000000030000780c */ /* 0x000fe20003f25270 */
[----:B------:R-:W-:Y:S01]  /*0450*/  VOTEU.ALL UP0, P0 ;  /* 0x00000000003f7886 */ /* 0x000fe20000000000 */
[----:B------:R-:W-:Y:S01]  /*0460*/  VOTEU.ALL UP1, P0 ;  /* 0x00000000003f7886 */ /* 0x000fe20000020000 */
[----:B------:R-:W0:Y:S01]  /*0470*/  @P3 LDC R17, c[0x0][0x10] ;  /* 0x00000400ff113b82 */ /* 0x000e220000000800 */
[----:B--2---:R-:W-:Y:S02]  /*0480*/  @P3 IMAD.MOV.U32 R8, RZ, RZ, R5 ;  /* 0x000000ffff083224 */ /* 0x004fe400078e0005 */
[----:B------:R-:W-:Y:S01]  /*0490*/  @!UP0 UMOV UR6, 0x400 ;  /* 0x0000040000068882 */ /* 0x000fe20000000000 */
[----:B------:R-:W-:-:S04]  /*04a0*/  @!UP0 UIADD3 UR4, -UR4, 0x100000, URZ ;  /* 0x0010000004048890 */ /* 0x000fc8000fffe13f */
[----:B------:R-:W-:Y:S02]  /*04b0*/  @!UP0 USHF.L.U32 UR5, UR4, 0xb, URZ ;  /* 0x0000000b04058899 */ /* 0x000fe4000800063f */
[----:B------:R-:W-:Y:S01]  /*04c0*/  @!UP0 USHF.L.U32 UR4, UR4, 0x1, URZ ;  /* 0x0000000104048899 */ /* 0x000fe2000800063f */
[----:B------:R-:W-:Y:S01]  /*04d0*/  @P3 IMAD.MOV.U32 R9, RZ, RZ, RZ ;  /* 0x000000ffff093224 */ /* 0x000fe200078e00ff */
[----:B------:R-:W1:Y:S08]  /*04e0*/  @!UP0 S2UR UR7, SR_CgaCtaId ;  /* 0x00000000000789c3 */ /* 0x000e700000008800 */
[----:B------:R-:W2:Y:S01]  /*04f0*/  @!P3 LDC R11, c[0x0][0xc] ;  /* 0x00000300ff0bbb82 */ /* 0x000ea20000000800 */
[----:B0-----:R-:W-:Y:S01]  /*0500*/  @P3 IMAD.WIDE.U32 R16, R6, R17, R8 ;  /* 0x0000001106103225 */ /* 0x001fe200078e0008 */
[----:B-1----:R-:W-:Y:S01]  /*0510*/  @!UP0 ULEA UR8, UR7, UR6, 0x18 ;  /* 0x0000000607088291 */ /* 0x002fe2000f8ec03f */
[----:B------:R-:W-:-:S02]  /*0520*/  VOTEU.ALL UP0, P0 ;  /* 0x00000000003f7886 */ /* 0x000fc40000000000 */
[----:B------:R-:W-:Y:S01]  /*0530*/  ULDC UR6, c[0x0][0xc] ;  /* 0x0000030000067ab9 */ /* 0x000fe20000000800 */
[----:B------:R-:W-:Y:S01]  /*0540*/  ISETP.EQ.OR P0, PT, R0, RZ, !P1 ;  /* 0x000000ff0000720c */ /* 0x000fe20004f02670 */
[----:B------:R-:W-:-:S03]  /*0550*/  ULDC UR7, c[0x0][0x10] ;  /* 0x0000040000077ab9 */ /* 0x000fc60000000800 */
[C---:B------:R-:W-:Y:S01]  /*0560*/  ISETP.EQ.AND P0, PT, R10.reuse, RZ, P0 ;  /* 0x000000ff0a00720c */ /* 0x040fe20000702270 */
[----:B------:R-:W-:Y:S02]  /*0570*/  VIADD R10, R10, 0xffffffff ;  /* 0xffffffff0a0a7836 */ /* 0x000fe40000000000 */
[----:B--2---:R-:W-:Y:S01]  /*0580*/  @!P3 IMAD.WIDE.U32 R8, R11, R5, R6 ;  /* 0x000000050b08b225 */ /* 0x004fe200078e0006 */
[----:B------:R-:W0:Y:S02]  /*0590*/  FENCE.VIEW.ASYNC.S ;  /* 0x00000000000073c6 */ /* 0x000e240000000000 */
[----:B0-----:R-:W3:Y:S01]  /*05a0*/  @!UP0 SYNCS.EXCH.64 URZ, [UR8+0x80], UR4 ;  /* 0x00008004083f85b2 */ /* 0x001ee20008000100 */
[----:B------:R-:W-:Y:S01]  /*05b0*/  SEL R18, RZ, 0x1, !P0 ;  /* 0x00000001ff127807 */ /* 0x000fe20004000000 */
[----:B------:R-:W-:Y:S01]  /*05c0*/  @P3 IMAD.MOV.U32 R11, RZ, RZ, RZ ;  /* 0x000000ffff0b3224 */ /* 0x000fe200078e00ff */
[----:B------:R-:W-:Y:S01]  /*05d0*/  ISETP.GE.U32.AND P1, PT, R10, 0x2, PT ;  /* 0x000000020a00780c */ /* 0x000fe20003f26070 */
[----:B------:R-:W-:-:S02]  /*05e0*/  @!P3 IMAD.MOV.U32 R16, RZ, RZ, R8 ;  /* 0x000000ffff10b224 */ /* 0x000fc400078e0008 */
[----:B------:R-:W-:Y:S01]  /*05f0*/  @P3 IMAD.IADD R17, R17, 0x1, R11 ;  /* 0x0000000111113824 */ /* 0x000fe200078e020b */
[----:B------:R-:W-:Y:S01]  /*0600*/  SEL R18, R18, 0x2, P1 ;  /* 0x0000000212127807 */ /* 0x000fe20000800000 */
[----:B------:R-:W-:Y:S01]  /*0610*/  @!P3 IMAD.MOV.U32 R17, RZ, RZ, R9 ;  /* 0x000000ffff11b224 */ /* 0x000fe200078e0009 */
[----:B------:R0:W3:Y:S01]  /*0620*/  @!UP1 SYNCS.EXCH.64 URZ, [UR8+0x88], UR4 ;  /* 0x00008804083f95b2 */ /* 0x0000e20008000100 */
[----:B------:R-:W-:Y:S01]  /*0630*/  NOP ;  /* 0x0000000000007918 */ /* 0x000fe20000000000 */
[----:B0-----:R-:W-:-:S03]  /*0640*/  UIMAD.WIDE.U32 UR4, UR6, UR7, URZ ;  /* 0x00000007060472a5 */ /* 0x001fc6000f8e003f */
[----:B------:R-:W-:Y:S02]  /*0650*/  ULDC UR6, c[0x0][0x14] ;  /* 0x0000050000067ab9 */ /* 0x000fe40000000800 */
[----:B------:R-:W-:Y:S02]  /*0660*/  UIMAD.WIDE.U32 UR36, UR4, UR6, URZ ;  /* 0x00000006042472a5 */ /* 0x000fe4000f8e003f */
[----:B------:R-:W-:-:S04]  /*0670*/  UIMAD UR42, UR5, UR6, URZ ;  /* 0x00000006052a72a4 */ /* 0x000fc8000f8e023f */
[----:B------:R-:W-:Y:S01]  /*0680*/  UIADD3 UR42, UR37, UR42, URZ ;  /* 0x0000002a252a7290 */ /* 0x000fe2000fffe03f */
[----:B---34-:R-:W-:Y:S06]  /*0690*/  BAR.SYNC.DEFER_BLOCKING 0x0 ;  /* 0x0000000000007b1d */ /* 0x018fec0000010000 */
[----:B------:R-:W-:Y:S05]  /*06a0*/  @!P2 BRA `(.L_x_3) ;  /* 0x0000005c00c8a947 */ /* 0x000fea0003800000 */
[----:B------:R-:W-:-:S13]  /*06b0*/  ISETP.GT.U32.AND P0, PT, R10, 0x1, PT ;  /* 0x000000010a00780c */ /* 0x000fda0003f04070 */
[----:B------:R-:W-:Y:S05]  /*06c0*/  @P0 EXIT ;  /* 0x000000000000094d */ /* 0x000fea0003800000 */
[----:B------:R-:W-:Y:S01]  /*06d0*/  ULDC.64 UR4, c[0x0][0x650] ;  /* 0x0001940000047ab9 */ /* 0x000fe20000000a00 */
[----:B------:R-:W-:Y:S01]  /*06e0*/  PRMT R0, RZ, 0x7610, R0 ;  /* 0x00007610ff007816 */ /* 0x000fe20000000000 */
[----:B------:R-:W-:Y:S01]  /*06f0*/  IMAD.MOV.U32 R101, RZ, RZ, -0x1 ;  /* 0xffffffffff657424 */ /* 0x000fe200078e00ff */
[----:B------:R-:W-:Y:S01]  /*0700*/  ISETP.GE.U32.AND P0, PT, R16, UR4, PT ;  /* 0x0000000410007c0c */ /* 0x000fe2000bf06070 */
[----:B------:R-:W-:Y:S02]  /*0710*/  IMAD.MOV.U32 R100, RZ, RZ, -0x1 ;  /* 0xffffffffff647424 */ /* 0x000fe400078e00ff */
[----:B------:R-:W-:Y:S01]  /*0720*/  IMAD.MOV.U32 R99, RZ, RZ, -0x1 ;  /* 0xffffffffff637424 */ /* 0x000fe200078e00ff */
[----:B------:R-:W-:-:S13]  /*0730*/  ISETP.GE.U32.AND.EX P0, PT, R17, UR5, PT, P0 ;  /* 0x0000000511007c0c */ /* 0x000fda000bf06100 */
[----:B------:R-:W-:Y:S05]  /*0740*/  @P0 BRA `(.L_x_4) ;  /* 0x0000000400540947 */ /* 0x000fea0003800000 */
[----:B------:R-:W0:Y:S01]  /*0750*/  LDC.64 R20, c[0x0][0x628] ;  /* 0x00018a00ff147b82 */ /* 0x000e220000000a00 */
[----:B------:R-:W-:Y:S02]  /*0760*/  IMAD.MOV.U32 R8, RZ, RZ, R16 ;  /* 0x000000ffff087224 */ /* 0x000fe400078e0010 */
[----:B------:R-:W-:-:S05]  /*0770*/  IMAD.MOV.U32 R9, RZ, RZ, R17 ;  /* 0x000000ffff097224 */ /* 0x000fca00078e0011 */
[----:B------:R-:W1:Y:S08]  /*0780*/  LDC R0, c[0x0][0x630] ;  /* 0x00018c00ff007b82 */ /* 0x000e700000000800 */
[----:B------:R-:W2:Y:S01]  /*0790*/  LDC.64 R22, c[0x0][0x620] ;  /* 0x00018800ff167b82 */ /* 0x000ea20000000a00 */
[----:B0-----:R-:W-:-:S04]  /*07a0*/  ISETP.NE.U32.AND P0, PT, R20, RZ, PT ;  /* 0x000000ff1400720c */ /* 0x001fc80003f05070 */
[----:B------:R-:W-:-:S13]  /*07b0*/  ISETP.NE.AND.EX P0, PT, R21, RZ, PT, P0 ;  /* 0x000000ff1500720c */ /* 0x000fda0003f05300 */
[----:B-12---:R-:W-:Y:S05]  /*07c0*/  @!P0 BRA `(.L_x_5) ;  /* 0x0000000000288947 */ /* 0x006fea0003800000 */
[----:B------:R-:W0:Y:S02]  /*07d0*/  LDC R13, c[0x0][0x634] ;  /* 0x00018d00ff0d7b82 */ /* 0x000e240000000800 */
[----:B0-----:R-:W-:-:S05]  /*07e0*/  IADD3 R13, P0, R16, R13, RZ ;  /* 0x0000000d100d7210 */ /* 0x001fca0007f1e0ff */
[----:B------:R-:W-:-:S04]  /*07f0*/  IMAD.X R15, RZ, RZ, R17, P0 ;  /* 0x000000ffff0f7224 */ /* 0x000fc800000e0611 */
[----:B------:R-:W-:-:S04]  /*0800*/  IMAD.WIDE.U32 R8, R15, R20, RZ ;  /* 0x000000140f087225 */ /* 0x000fc800078e00ff */
[----:B------:R-:W-:-:S04]  /*0810*/  IMAD.WIDE.U32 R10, P0, R13, R21, R8 ;  /* 0x000000150d0a7225 */ /* 0x000fc80007800008 */
[----:B------:R-:W-:-:S04]  /*0820*/  IMAD.WIDE.U32 R8, R13, R20, RZ ;  /* 0x000000140d087225 */ /* 0x000fc800078e00ff */
[----:B------:R-:W-:Y:S01]  /*0830*/  IMAD.X R13, RZ, RZ, RZ, P0 ;  /* 0x000000ffff0d7224 */ /* 0x000fe200000e06ff */
[----:B------:R-:W-:Y:S01]  /*0840*/  IADD3 RZ, P0, R9, R10, RZ ;  /* 0x0000000a09ff7210 */ /* 0x000fe20007f1e0ff */
[----:B------:R-:W-:-:S04]  /*0850*/  IMAD.MOV.U32 R12, RZ, RZ, R11 ;  /* 0x000000ffff0c7224 */ /* 0x000fc800078e000b */
[----:B------:R-:W-:-:S08]  /*0860*/  IMAD.WIDE.U32.X R8, R15, R21, R12, P0 ;  /* 0x000000150f087225 */ /* 0x000fd000000e040c */
.L_x_5:
[-CC-:B------:R-:W-:Y:S01]  /*0870*/  SHF.R.U64 R99, R8, R0.reuse, R9.reuse ;  /* 0x0000000008637219 */ /* 0x180fe20000001209 */
[----:B------:R-:W0:Y:S01]  /*0880*/  LDC R12, c[0x0][0x618] ;  /* 0x00018600ff0c7b82 */ /* 0x000e220000000800 */
[----:B------:R-:W-:Y:S01]  /*0890*/  SHF.R.U32.HI R7, RZ, R0, R9 ;  /* 0x00000000ff077219 */ /* 0x000fe20000011609 */
[----:B------:R-:W-:Y:S01]  /*08a0*/  ULDC UR4, c[0x0][0x150] ;  /* 0x0000540000047ab9 */ /* 0x000fe20000000800 */
[----:B------:R-:W-:Y:S02]  /*08b0*/  IADD3 R11, P0, RZ, -R99, RZ ;  /* 0x80000063ff0b7210 */ /* 0x000fe40007f1e0ff */
[----:B------:R-:W-:-:S03]  /*08c0*/  I2FP.F32.U32 R0, R6 ;  /* 0x0000000600007245 */ /* 0x000fc60000201000 */
[----:B------:R-:W1:Y:S01]  /*08d0*/  LDC.64 R30, c[0x0][0x640] ;  /* 0x00019000ff1e7b82 */ /* 0x000e620000000a00 */
[----:B------:R-:W-:Y:S02]  /*08e0*/  IMAD.X R13, RZ, RZ, ~R7, P0 ;  /* 0x000000ffff0d7224 */ /* 0x000fe400000e0e07 */
[----:B------:R-:W-:Y:S01]  /*08f0*/  FMUL R0, R0, UR4 ;  /* 0x0000000400007c20 */ /* 0x000fe20008400000 */
[----:B------:R-:W-:Y:S01]  /*0900*/  IMAD.WIDE.U32 R8, R11, R22, R16 ;  /* 0x000000160b087225 */ /* 0x000fe200078e0010 */
[----:B------:R-:W-:-:S03]  /*0910*/  ULDC UR4, c[0x0][0x154] ;  /* 0x0000550000047ab9 */ /* 0x000fc60000000800 */
[----:B------:R-:W-:Y:S01]  /*0920*/  IMAD R10, R13, R22, RZ ;  /* 0x000000160d0a7224 */ /* 0x000fe200078e02ff */
[----:B------:R-:W2:Y:S01]  /*0930*/  LDC R7, c[0x0][0x144] ;  /* 0x00005100ff077b82 */ /* 0x000ea20000000800 */
[----:B------:R-:W3:Y:S02]  /*0940*/  F2I.U32.TRUNC.NTZ R0, R0 ;  /* 0x0000000000007305 */ /* 0x000ee4000020f000 */
[----:B------:R-:W-:-:S04]  /*0950*/  IMAD R11, R11, R23, R10 ;  /* 0x000000170b0b7224 */ /* 0x000fc800078e020a */
[----:B------:R-:W-:Y:S01]  /*0960*/  IMAD.IADD R9, R9, 0x1, R11 ;  /* 0x0000000109097824 */ /* 0x000fe200078e020b */
[----:B------:R-:W4:Y:S01]  /*0970*/  LDC R24, c[0x0][0x608] ;  /* 0x00018200ff187b82 */ /* 0x000f220000000800 */
[----:B------:R-:W-:-:S03]  /*0980*/  IMAD.MOV.U32 R11, RZ, RZ, -0x1 ;  /* 0xffffffffff0b7424 */ /* 0x000fc600078e00ff */
[-CC-:B0-----:R-:W-:Y:S02]  /*0990*/  SHF.R.U64 R22, R8, R12.reuse, R9.reuse ;  /* 0x0000000c08167219 */ /* 0x181fe40000001209 */
[----:B------:R-:W-:Y:S02]  /*09a0*/  I2FP.F32.U32 R8, R5 ;  /* 0x0000000500087245 */ /* 0x000fe40000201000 */
[----:B------:R-:W0:Y:S01]  /*09b0*/  LDC R28, c[0x0][0x658] ;  /* 0x00019600ff1c7b82 */ /* 0x000e220000000800 */
[----:B-1----:R-:W-:Y:S01]  /*09c0*/  ISETP.NE.U32.AND P0, PT, R30, RZ, PT ;  /* 0x000000ff1e00720c */ /* 0x002fe20003f05070 */
[----:B---3--:R-:W-:Y:S02]  /*09d0*/  IMAD.MOV R10, RZ, RZ, -R0 ;  /* 0x000000ffff0a7224 */ /* 0x008fe400078e0a00 */
[----:B------:R-:W-:Y:S01]  /*09e0*/  FMUL R8, R8, UR4 ;  /* 0x0000000408087c20 */ /* 0x000fe20008400000 */
[----:B------:R-:W-:Y:S02]  /*09f0*/  SHF.R.U32.HI R9, RZ, R12, R9 ;  /* 0x0000000cff097219 */ /* 0x000fe40000011609 */
[----:B------:R-:W-:Y:S01]  /*0a00*/  ISETP.NE.AND.EX P0, PT, R31, RZ, PT, P0 ;  /* 0x000000ff1f00720c */ /* 0x000fe20003f05300 */
[----:B------:R1:W3:Y:S01]  /*0a10*/  F2I.U32.TRUNC.NTZ R15, R8 ;  /* 0x00000008000f7305 */ /* 0x0002e2000020f000 */
[----:B------:R-:W1:Y:S01]  /*0a20*/  LDC R20, c[0x0][0x148] ;  /* 0x00005200ff147b82 */ /* 0x000e620000000800 */
[----:B--2---:R-:W-:-:S07]  /*0a30*/  IMAD R0, R7, R10, R6 ;  /* 0x0000000a07007224 */ /* 0x004fce00078e0206 */
[----:B------:R-:W2:Y:S01]  /*0a40*/  LDC R26, c[0x0][0x600] ;  /* 0x00018000ff1a7b82 */ /* 0x000ea20000000800 */
[-CC-:B----4-:R-:W-:Y:S02]  /*0a50*/  SHF.R.U64 R32, R22, R24.reuse, R9.reuse ;  /* 0x0000001816207219 */ /* 0x190fe40000001209 */
[----:B------:R-:W-:Y:S01]  /*0a60*/  SHF.R.U32.HI R7, RZ, R24, R9 ;  /* 0x00000018ff077219 */ /* 0x000fe20000011609 */
[----:B------:R-:W-:-:S04]  /*0a70*/  IMAD.MOV.U32 R9, RZ, RZ, 0x1 ;  /* 0x00000001ff097424 */ /* 0x000fc800078e00ff */
[----:B------:R-:W4:Y:S01]  /*0a80*/  LDC R21, c[0x0][0x648] ;  /* 0x00019200ff157b82 */ /* 0x000f220000000800 */
[-C--:B0-----:R-:W-:Y:S02]  /*0a90*/  SHF.L.U32 R6, R11, R28.reuse, RZ ;  /* 0x0000001c0b067219 */ /* 0x081fe400000006ff */
[--C-:B------:R-:W-:Y:S02]  /*0aa0*/  SHF.R.U64 R24, R32, R28, R7.reuse ;  /* 0x0000001c20187219 */ /* 0x100fe40000001207 */
[----:B------:R-:W-:Y:S02]  /*0ab0*/  LOP3.LUT R13, RZ, R6, RZ, 0x33, !PT ;  /* 0x00000006ff0d7212 */ /* 0x000fe400078e33ff */
[-C--:B------:R-:W-:Y:S01]  /*0ac0*/  SHF.R.U32.HI R7, RZ, R28.reuse, R7 ;  /* 0x0000001cff077219 */ /* 0x080fe20000011607 */
[----:B------:R-:W0:Y:S01]  /*0ad0*/  LDC R23, c[0x0][0x638] ;  /* 0x00018e00ff177b82 */ /* 0x000e220000000800 */
[----:B------:R-:W-:Y:S01]  /*0ae0*/  SHF.L.U32 R12, R9, R28, RZ ;  /* 0x0000001c090c7219 */ /* 0x000fe200000006ff */
[----:B------:R-:W-:-:S06]  /*0af0*/  IMAD.MOV.U32 R6, RZ, RZ, R24 ;  /* 0x000000ffff067224 */ /* 0x000fcc00078e0018 */
[----:B------:R-:W0:Y:S01]  /*0b00*/  LDC R101, c[0x0][0x610] ;  /* 0x00018400ff657b82 */ /* 0x000e220000000800 */
[----:B-1-3--:R-:W-:Y:S05]  /*0b10*/  @!P0 BRA `(.L_x_6) ;  /* 0x0000000000288947 */ /* 0x00afea0003800000 */
[----:B------:R-:W1:Y:S02]  /*0b20*/  LDC R11, c[0x0][0x64c] ;  /* 0x00019300ff0b7b82 */ /* 0x000e640000000800 */
[----:B-1----:R-:W-:-:S05]  /*0b30*/  IADD3 R11, P0, R24, R11, RZ ;  /* 0x0000000b180b7210 */ /* 0x002fca0007f1e0ff */
        /* <DEDUP_REMOVED lines=8> */
.L_x_6:
[----:B----4-:R-:W-:Y:S01]  /*0bc0*/  SHF.R.U64 R6, R6, R21, R7 ;  /* 0x0000001506067219 */ /* 0x010fe20000001207 */
[----:B--2---:R-:W-:Y:S01]  /*0bd0*/  VIADD R7, R26, 0xffffffff ;  /* 0xffffffff1a077836 */ /* 0x004fe20000000000 */
[----:B------:R-:W-:Y:S01]  /*0be0*/  LOP3.LUT R13, R32, R13, RZ, 0xc0, !PT ;  /* 0x0000000d200d7212 */ /* 0x000fe200078ec0ff */
[----:B------:R-:W-:Y:S02]  /*0bf0*/  IMAD.MOV R15, RZ, RZ, -R15 ;  /* 0x000000ffff0f7224 */ /* 0x000fe400078e0a0f */
[----:B------:R-:W-:Y:S02]  /*0c00*/  IMAD.MOV R8, RZ, RZ, -R6 ;  /* 0x000000ffff087224 */ /* 0x000fe400078e0a06 */
[----:B------:R-:W-:Y:S01]  /*0c10*/  IMAD R13, R12, R6, R13 ;  /* 0x000000060c0d7224 */ /* 0x000fe200078e020d */
[----:B------:R-:W-:Y:S01]  /*0c20*/  LOP3.LUT R6, R22, R7, RZ, 0xc0, !PT ;  /* 0x0000000716067212 */ /* 0x000fe200078ec0ff */
[----:B------:R-:W-:Y:S02]  /*0c30*/  @P3 IMAD R0, R20, R15, R5 ;  /* 0x0000000f14003224 */ /* 0x000fe400078e0205 */
[----:B0-----:R-:W-:-:S02]  /*0c40*/  IMAD R5, R8, R23, R24 ;  /* 0x0000001708057224 */ /* 0x001fc400078e0218 */
[----:B------:R-:W-:Y:S02]  /*0c50*/  IMAD R101, R13, R101, R0 ;  /* 0x000000650d657224 */ /* 0x000fe400078e0200 */
[----:B------:R-:W-:Y:S02]  /*0c60*/  IMAD R6, R5, R26, R6 ;  /* 0x0000001a05067224 */ /* 0x000fe400078e0206 */
[----:B------:R-:W-:-:S03]  /*0c70*/  IMAD.MOV.U32 R0, RZ, RZ, 0x1 ;  /* 0x00000001ff007424 */ /* 0x000fc600078e00ff */
[----:B------:R-:W-:Y:S02]  /*0c80*/  SEL R100, R6, R101, !P3 ;  /* 0x0000006506647207 */ /* 0x000fe40005800000 */
[----:B------:R-:W-:-:S07]  /*0c90*/  SEL R101, R101, R6, !P3 ;  /* 0x0000000665657207 */ /* 0x000fce0005800000 */
.L_x_4:
[----:B------:R-:W-:-:S08]  /*0ca0*/  NOP ;  /* 0x0000000000007918 */ /* 0x000fd00000000000 */
[----:B------:R-:W0:Y:S02]  /*0cb0*/  USETMAXREG.TRY_ALLOC.CTAPOOL UP0, 0xe8 ;  /* 0x000000e8000079c8 */ /* 0x000e240008000600 */
[----:B0-----:R-:W-:-:S13]  /*0cc0*/  PLOP3.LUT P0, PT, PT, PT, UP0, 0x80, 0x0 ;  /* 0x000000000000781c */ /* 0x001fda0003f0f008 */
[----:B------:R-:W-:Y:S05]  /*0cd0*/  @!P0 BRA `(.L_x_4) ;  /* 0xfffffffc00f08947 */ /* 0x000fea000383ffff */
[----:B------:R-:W-:Y:S01]  /*0ce0*/  ULDC.64 UR4, c[0x0][0x598] ;  /* 0x0001660000047ab9 */ /* 0x000fe20000000a00 */
[----:B------:R-:W-:Y:S01]  /*0cf0*/  ULDC.64 UR38, c[0x0][0x208] ;  /* 0x0000820000267ab9 */ /* 0x000fe20000000a00 */
[----:B------:R-:W-:-:S04]  /*0d00*/  ISETP.NE.U32.AND P0, PT, RZ, UR4, PT ;  /* 0x00000004ff007c0c */ /* 0x000fc8000bf05070 */
[----:B------:R-:W-:-:S13]  /*0d10*/  ISETP.NE.AND.EX P0, PT, RZ, UR5, PT, P0 ;  /* 0x00000005ff007c0c */ /* 0x000fda000bf05300 */
[----:B------:R-:W-:Y:S05]  /*0d20*/  @!P0 BRA `(.L_x_7) ;  /* 0x00000000001c8947 */ /* 0x000fea0003800000 */
[----:B------:R-:W0:Y:S02]  /*0d30*/  LDC.64 R6, c[0x0][0x598] ;  /* 0x00016600ff067b82 */ /* 0x000e240000000a00 */
[----:B0-----:R-:W2:Y:S02]  /*0d40*/  LDG.E.64 R6, desc[UR38][R6.64] ;  /* 0x0000002606067981 */ /* 0x001ea4000c1e1b00 */
[----:B--2---:R-:W-:-:S04]  /*0d50*/  ISETP.NE.U32.AND P0, PT, R6, RZ, PT ;  /* 0x000000ff0600720c */ /* 0x004fc80003f05070 */
[----:B------:R-:W-:-:S13]  /*0d60*/  ISETP.NE.AND.EX P0, PT, R7, RZ, PT, P0 ;  /* 0x000000ff0700720c */ /* 0x000fda0003f05300 */
[----:B------:R-:W-:Y:S05]  /*0d70*/  @!P0 BRA `(.L_x_7) ;  /* 0x0000000000088947 */ /* 0x000fea0003800000 */
[----:B------:R0:W5:Y:S01]  /*0d80*/  LD.E R19, desc[UR38][R6.64] ;  /* 0x0000002606137980 */ /* 0x000162000c101900 */
[----:B------:R-:W-:Y:S05]  /*0d90*/  BRA `(.L_x_8) ;  /* 0x0000000000247947 */ /* 0x000fea0003800000 */
.L_x_7:
[----:B------:R-:W-:Y:S02]  /*0da0*/  ULDC.64 UR4, c[0x0][0x588] ;  /* 0x0001620000047ab9 */ /* 0x000fe40000000a00 */
[----:B------:R-:W-:-:S04]  /*0db0*/  ISETP.NE.U32.AND P0, PT, RZ, UR4, PT ;  /* 0x00000004ff007c0c */ /* 0x000fc8000bf05070 */
[----:B------:R-:W-:-:S13]  /*0dc0*/  ISETP.NE.AND.EX P0, PT, RZ, UR5, PT, P0 ;  /* 0x00000005ff007c0c */ /* 0x000fda000bf05300 */
[----:B------:R-:W-:Y:S05]  /*0dd0*/  @!P0 BRA `(.L_x_9) ;  /* 0x00000000000c8947 */ /* 0x000fea0003800000 */
[----:B------:R-:W0:Y:S02]  /*0de0*/  LDC.64 R6, c[0x0][0x588] ;  /* 0x00016200ff067b82 */ /* 0x000e240000000a00 */
[----:B0-----:R1:W5:Y:S01]  /*0df0*/  LDG.E R19, desc[UR38][R6.64] ;  /* 0x0000002606137981 */ /* 0x001362000c1e1900 */
[----:B------:R-:W-:Y:S05]  /*0e00*/  BRA `(.L_x_8) ;  /* 0x0000000000087947 */ /* 0x000fea0003800000 */
.L_x_9:
[----:B------:R-:W-:Y:S02]  /*0e10*/  ULDC UR4, c[0x0][0x580] ;  /* 0x0001600000047ab9 */ /* 0x000fe40000000800 */
[----:B------:R-:W-:-:S07]  /*0e20*/  IMAD.U32 R19, RZ, RZ, UR4 ;  /* 0x00000004ff137e24 */ /* 0x000fce000f8e00ff */
.L_x_8:
[----:B------:R-:W-:Y:S02]  /*0e30*/  ULDC.64 UR4, c[0x0][0x5a0] ;  /* 0x0001680000047ab9 */ /* 0x000fe40000000a00 */
[----:B------:R-:W-:-:S04]  /*0e40*/  ISETP.NE.U32.AND P0, PT, RZ, UR4, PT ;  /* 0x00000004ff007c0c */ /* 0x000fc8000bf05070 */
[----:B------:R-:W-:-:S13]  /*0e50*/  ISETP.NE.AND.EX P0, PT, RZ, UR5, PT, P0 ;  /* 0x00000005ff007c0c */ /* 0x000fda000bf05300 */
[----:B------:R-:W-:Y:S05]  /*0e60*/  @!P0 BRA `(.L_x_10) ;  /* 0x00000000001c8947 */ /* 0x000fea0003800000 */
[----:B01----:R-:W0:Y:S02]  /*0e70*/  LDC.64 R6, c[0x0][0x5a0] ;  /* 0x00016800ff067b82 */ /* 0x003e240000000a00 */
[----:B0-----:R-:W2:Y:S02]  /*0e80*/  LDG.E.64 R6, desc[UR38][R6.64] ;  /* 0x0000002606067981 */ /* 0x001ea4000c1e1b00 */
[----:B--2---:R-:W-:-:S04]  /*0e90*/  ISETP.NE.U32.AND P0, PT, R6, RZ, PT ;  /* 0x000000ff0600720c */ /* 0x004fc80003f05070 */
[----:B------:R-:W-:-:S13]  /*0ea0*/  ISETP.NE.AND.EX P0, PT, R7, RZ, PT, P0 ;  /* 0x000000ff0700720c */ /* 0x000fda0003f05300 */
[----:B------:R-:W-:Y:S05]  /*0eb0*/  @!P0 BRA `(.L_x_10) ;  /* 0x0000000000088947 */ /* 0x000fea0003800000 */
[----:B------:R0:W5:Y:S01]  /*0ec0*/  LD.E R88, desc[UR38][R6.64] ;  /* 0x0000002606587980 */ /* 0x000162000c101900 */
[----:B------:R-:W-:Y:S05]  /*0ed0*/  BRA `(.L_x_11) ;  /* 0x0000000000247947 */ /* 0x000fea0003800000 */
.L_x_10:
[----:B------:R-:W-:Y:S02]  /*0ee0*/  ULDC.64 UR4, c[0x0][0x590] ;  /* 0x0001640000047ab9 */ /* 0x000fe40000000a00 */
[----:B------:R-:W-:-:S04]  /*0ef0*/  ISETP.NE.U32.AND P0, PT, RZ, UR4, PT ;  /* 0x00000004ff007c0c */ /* 0x000fc8000bf05070 */
[----:B------:R-:W-:-:S13]  /*0f00*/  ISETP.NE.AND.EX P0, PT, RZ, UR5, PT, P0 ;  /* 0x00000005ff007c0c */ /* 0x000fda000bf05300 */
[----:B------:R-:W-:Y:S05]  /*0f10*/  @!P0 BRA `(.L_x_12) ;  /* 0x00000000000c8947 */ /* 0x000fea0003800000 */
[----:B------:R-:W2:Y:S02]  /*0f20*/  LDC.64 R88, c[0x0][0x590] ;  /* 0x00016400ff587b82 */ /* 0x000ea40000000a00 */
[----:B--2---:R2:W5:Y:S01]  /*0f30*/  LDG.E R88, desc[UR38][R88.64] ;  /* 0x0000002658587981 */ /* 0x004562000c1e1900 */
[----:B------:R-:W-:Y:S05]  /*0f40*/  BRA `(.L_x_11) ;  /* 0x0000000000087947 */ /* 0x000fea0003800000 */
.L_x_12:
[----:B------:R-:W-:Y:S02]  /*0f50*/  ULDC UR4, c[0x0][0x584] ;  /* 0x0001610000047ab9 */ /* 0x000fe40000000800 */
[----:B------:R-:W-:-:S07]  /*0f60*/  IMAD.U32 R88, RZ, RZ, UR4 ;  /* 0x00000004ff587e24 */ /* 0x000fce000f8e00ff */
.L_x_11:
[----:B------:R-:W-:-:S13]  /*0f70*/  LOP3.LUT P0, RZ, R0, 0xff, RZ, 0xc0, !PT ;  /* 0x000000ff00ff7812 */ /* 0x000fda000780c0ff */
[----:B------:R-:W-:Y:S05]  /*0f80*/  @!P0 EXIT ;  /* 0x000000000000894d */ /* 0x000fea0003800000 */
[----:B------:R-:W3:Y:S01]  /*0f90*/  LDC R90, c[0x0][0x658] ;  /* 0x00019600ff5a7b82 */ /* 0x000ee20000000800 */
[----:B------:R-:W-:Y:S01]  /*0fa0*/  ULDC.64 UR6, c[0x0][0x288] ;  /* 0x0000a20000067ab9 */ /* 0x000fe20000000a00 */
[----:B------:R-:W-:Y:S01]  /*0fb0*/  LOP3.LUT R14, R14, 0x1, RZ, 0xc0, !PT ;  /* 0x000000010e0e7812 */ /* 0x000fe200078ec0ff */
[----:B------:R-:W-:Y:S01]  /*0fc0*/  UIADD3 UR4, UR7, 0x3f, URZ ;  /* 0x0000003f07047890 */ /* 0x000fe2000fffe03f */
[----:B------:R-:W-:Y:S01]  /*0fd0*/  SHF.R.U32.HI R0, RZ, 0x2, R3 ;  /* 0x00000002ff007819 */ /* 0x000fe20000011603 */
[----:B01----:R-:W-:Y:S01]  /*0fe0*/  IMAD.MOV.U32 R7, RZ, RZ, -0x1 ;  /* 0xffffffffff077424 */ /* 0x003fe200078e00ff */
[----:B------:R-:W-:Y:S01]  /*0ff0*/  SHF.R.U32.HI R4, RZ, 0x1, R4 ;  /* 0x00000001ff047819 */ /* 0x000fe20000011604 */
[----:B------:R-:W-:Y:S01]  /*1000*/  USHF.R.S32.HI UR5, URZ, 0x1f, UR4 ;  /* 0x0000001f3f057899 */ /* 0x000fe20008011404 */
[----:B------:R-:W0:Y:S01]  /*1010*/  LDC.64 R92, c[0x0][0x5c8] ;  /* 0x00017200ff5c7b82 */ /* 0x000e220000000a00 */
[----:B------:R-:W-:Y:S01]  /*1020*/  IMAD.SHL.U32 R5, R14, 0x40, RZ ;  /* 0x000000400e057824 */ /* 0x000fe200078e00ff */
[----:B------:R-:W-:Y:S01]  /*1030*/  LOP3.LUT R0, R0, 0x7, RZ, 0xc0, !PT ;  /* 0x0000000700007812 */ /* 0x000fe200078ec0ff */
[----:B------:R-:W-:Y:S01]  /*1040*/  ULEA.HI UR5, UR5, UR4, URZ, 0x6 ;  /* 0x0000000405057291 */ /* 0x000fe2000f8f303f */
[----:B------:R-:W-:Y:S01]  /*1050*/  LOP3.LUT R23, R4, 0x30, RZ, 0xc0, !PT ;  /* 0x0000003004177812 */ /* 0x000fe200078ec0ff */
[----:B------:R-:W-:Y:S01]  /*1060*/  IMAD.MOV.U32 R9, RZ, RZ, 0x1 ;  /* 0x00000001ff097424 */ /* 0x000fe200078e00ff */
[--C-:B------:R-:W-:Y:S01]  /*1070*/  LOP3.LUT R22, R5, 0x40, R0.reuse, 0xe2, !PT ;  /* 0x0000004005167812 */ /* 0x100fe200078ee200 */
[----:B------:R-:W-:Y:S01]  /*1080*/  USHF.R.S32.HI UR43, URZ, 0x6, UR5 ;  /* 0x000000063f2b7899 */ /* 0x000fe20008011405 */
[----:B------:R-:W1:Y:S01]  /*1090*/  LDC R95, c[0x0][0x600] ;  /* 0x00018000ff5f7b82 */ /* 0x000e620000000800 */
[-C--:B------:R-:W-:Y:S01]  /*10a0*/  IADD3 R5, RZ, -R23.reuse, -R0 ;  /* 0x80000017ff057210 */ /* 0x080fe20007ffe800 */
[----:B------:R-:W-:Y:S01]  /*10b0*/  IMAD.U32 R6, RZ, RZ, UR6 ;  /* 0x00000006ff067e24 */ /* 0x000fe2000f8e00ff */
[C---:B--2---:R-:W-:Y:S01]  /*10c0*/  LOP3.LUT R89, R3.reuse, 0x3, RZ, 0xc0, !PT ;  /* 0x0000000303597812 */ /* 0x044fe200078ec0ff */
[----:B------:R-:W-:Y:S01]  /*10d0*/  UISETP.LT.AND UP0, UPT, UR43, 0x1, UPT ;  /* 0x000000012b00788c */ /* 0x000fe2000bf01270 */
[----:B------:R-:W-:Y:S01]  /*10e0*/  LOP3.LUT R94, R3, 0x80, RZ, 0xc0, !PT ;  /* 0x00000080035e7812 */ /* 0x000fe200078ec0ff */
[----:B------:R-:W-:Y:S01]  /*10f0*/  IMAD R5, R14, -0x40, R5 ;  /* 0xffffffc00e057824 */ /* 0x000fe200078e0205 */
[----:B------:R-:W-:Y:S01]  /*1100*/  ULDC UR4, c[0x0][0x284] ;  /* 0x0000a10000047ab9 */ /* 0x000fe20000000800 */
[-C--:B---3--:R-:W-:Y:S01]  /*1110*/  SHF.L.U32 R7, R7, R90.reuse, RZ ;  /* 0x0000005a07077219 */ /* 0x088fe200000006ff */
[----:B------:R-:W-:Y:S01]  /*1120*/  USEL UR44, UR43, 0x1, UP0 ;  /* 0x000000012b2c7887 */ /* 0x000fe20008000000 */
[----:B------:R-:W-:Y:S01]  /*1130*/  LOP3.LUT R22, R22, R23, RZ, 0xfc, !PT ;  /* 0x0000001716167212 */ /* 0x000fe200078efcff */
[----:B------:R-:W-:Y:S01]  /*1140*/  IMAD R89, R89, -0x2, R6 ;  /* 0xfffffffe59597824 */ /* 0x000fe200078e0206 */
[----:B------:R-:W-:Y:S01]  /*1150*/  SHF.L.U32 R90, R9, R90, RZ ;  /* 0x0000005a095a7219 */ /* 0x000fe200000006ff */
[----:B------:R-:W-:Y:S01]  /*1160*/  VIADD R97, R5, UR4 ;  /* 0x0000000405617c36 */ /* 0x000fe20008000000 */
[----:B------:R-:W-:Y:S01]  /*1170*/  LOP3.LUT R98, R18, 0x1, RZ, 0xfc, !PT ;  /* 0x0000000112627812 */ /* 0x000fe200078efcff */
[----:B------:R-:W-:Y:S01]  /*1180*/  IMAD.MOV.U32 R23, RZ, RZ, RZ ;  /* 0x000000ffff177224 */ /* 0x000fe200078e00ff */
[C---:B0-----:R-:W-:Y:S01]  /*1190*/  SHF.L.U64.HI R91, R92.reuse, 0x3, R93 ;  /* 0x000000035c5b7819 */ /* 0x041fe2000001025d */
[----:B------:R-:W-:Y:S01]  /*11a0*/  IMAD.SHL.U32 R92, R92, 0x8, RZ ;  /* 0x000000085c5c7824 */ /* 0x000fe200078e00ff */
[----:B------:R-:W-:Y:S01]  /*11b0*/  SHF.R.U32.HI R94, RZ, 0x7, R94 ;  /* 0x00000007ff5e7819 */ /* 0x000fe2000001165e */
[----:B------:R-:W-:Y:S01]  /*11c0*/  IMAD.SHL.U32 R93, R3, 0x2, RZ ;  /* 0x00000002035d7824 */ /* 0x000fe200078e00ff */
[----:B------:R-:W-:Y:S01]  /*11d0*/  LOP3.LUT R96, RZ, R7, RZ, 0x33, !PT ;  /* 0x00000007ff607212 */ /* 0x000fe200078e33ff */
[----:B------:R-:W-:Y:S01]  /*11e0*/  UIADD3 UR44, UR43, -UR44, URZ ;  /* 0x8000002c2b2c7290 */ /* 0x000fe2000fffe03f */
[----:B------:R-:W-:Y:S01]  /*11f0*/  UMOV UR40, URZ ;  /* 0x0000003f00287c82 */ /* 0x000fe20008000000 */
[----:B-1----:R-:W-:Y:S01]  /*1200*/  VIADD R95, R95, 0xffffffff ;  /* 0xffffffff5f5f7836 */ /* 0x002fe20000000000 */
[----:B------:R-:W-:-:S09]  /*1210*/  UMOV UR41, URZ ;  /* 0x0000003f00297c82 */ /* 0x000fd20008000000 */
.L_x_158:
[----:B0-----:R-:W0:Y:S01]  /*1220*/  SHFL.IDX PT, R0, R94, RZ, 0x1f ;  /* 0x00001fff5e007589 */ /* 0x001e2200000e0000 */
[----:B-1----:R-:W1:Y:S01]  /*1230*/  S2UR UR7, SR_CgaCtaId ;  /* 0x00000000000779c3 */ /* 0x002e620000008800 */
[----:B------:R-:W-:Y:S01]  /*1240*/  UMOV UR6, 0x400 ;  /* 0x0000040000067882 */ /* 0x000fe20000000000 */
[----:B0-----:R-:W-:Y:S01]  /*1250*/  R2UR UR4, R0 ;  /* 0x00000000000472ca */ /* 0x001fe200000e0000 */
[----:B-1----:R-:W-:-:S12]  /*1260*/  ULEA UR46, UR7, UR6, 0x18 ;  /* 0x00000006072e7291 */ /* 0x002fd8000f8ec03f */
[----:B------:R-:W-:-:S04]  /*1270*/  ULEA.HI UR5, UR4, UR4, URZ, 0x1 ;  /* 0x0000000404057291 */ /* 0x000fc8000f8f083f */
[----:B------:R-:W-:-:S04]  /*1280*/  ULOP3.LUT UR5, UR5, 0x7fffe, URZ, 0xc0, !UPT ;  /* 0x0007fffe05057892 */ /* 0x000fc8000f8ec03f */
[----:B------:R-:W-:-:S03]  /*1290*/  UIADD3 UR5, UR4, -UR5, URZ ;  /* 0x8000000504057290 */ /* 0x000fc6000fffe03f */
[----:B------:R-:W-:Y:S01]  /*12a0*/  ULDC UR4, c[0x0][0x28c] ;  /* 0x0000a30000047ab9 */ /* 0x000fe20000000800 */
[----:B------:R-:W-:Y:S01]  /*12b0*/  ULEA UR5, UR5, UR46, 0xd ;  /* 0x0000002e05057291 */ /* 0x000fe2000f8e683f */
[----:B------:R-:W-:-:S03]  /*12c0*/  ISETP.LT.AND P0, PT, RZ, UR4, PT ;  /* 0x00000004ff007c0c */ /* 0x000fc6000bf01270 */
[----:B------:R-:W-:-:S04]  /*12d0*/  UIADD3 UR5, UR5, 0x180, URZ ;  /* 0x0000018005057890 */ /* 0x000fc8000fffe03f */
[----:B------:R-:W-:-:S04]  /*12e0*/  USHF.R.U32.HI UR5, URZ, 0x4, UR5 ;  /* 0x000000043f057899 */ /* 0x000fc80008011605 */
[----:B------:R-:W-:-:S04]  /*12f0*/  ULOP3.LUT UR5, UR5, 0x3fff, URZ, 0xc0, !UPT ;  /* 0x00003fff05057892 */ /* 0x000fc8000f8ec03f */
[----:B------:R-:W-:Y:S01]  /*1300*/  ULOP3.LUT UR45, UR5, 0x10000, URZ, 0xfc, !UPT ;  /* 0x00010000052d7892 */ /* 0x000fe2000f8efc3f */
[----:B--2345:R-:W-:Y:S11]  /*1310*/  @P0 BRA `(.L_x_13) ;  /* 0x0000000000400947 */ /* 0x03cff60003800000 */
[----:B------:R-:W-:Y:S01]  /*1320*/  MOV R0, 0x0 ;  /* 0x0000000000007802 */ /* 0x000fe20000000f00 */
[----:B------:R-:W-:Y:S01]  /*1330*/  ULDC.64 UR4, c[0x4][0x68] ;  /* 0x01001a0000047ab9 */ /* 0x000fe20000000a00 */
[----:B------:R-:W-:Y:S01]  /*1340*/  ULDC.64 UR6, c[0x4][0x8] ;  /* 0x0100020000067ab9 */ /* 0x000fe20000000a00 */
[----:B------:R-:W-:Y:S01]  /*1350*/  IMAD.U32 R4, RZ, RZ, UR4 ;  /* 0x00000004ff047e24 */ /* 0x000fe2000f8e00ff */
[----:B------:R0:W1:Y:S01]  /*1360*/  LDC.64 R14, c[0x4][R0] ;  /* 0x01000000000e7b82 */ /* 0x0000620000000a00 */
[----:B------:R-:W-:Y:S01]  /*1370*/  IMAD.U32 R5, RZ, RZ, UR5 ;  /* 0x00000005ff057e24 */ /* 0x000fe2000f8e00ff */
[----:B------:R-:W-:Y:S01]  /*1380*/  ULDC.64 UR4, c[0x4][0x70] ;  /* 0x01001c0000047ab9 */ /* 0x000fe20000000a00 */
[----:B------:R-:W-:Y:S02]  /*1390*/  IMAD.U32 R10, RZ, RZ, UR6 ;  /* 0x00000006ff0a7e24 */ /* 0x000fe4000f8e00ff */
[----:B------:R-:W-:Y:S02]  /*13a0*/  IMAD.U32 R6, RZ, RZ, UR4 ;  /* 0x00000004ff067e24 */ /* 0x000fe4000f8e00ff */
[----:B------:R-:W-:-:S02]  /*13b0*/  IMAD.U32 R7, RZ, RZ, UR5 ;  /* 0x00000005ff077e24 */ /* 0x000fc4000f8e00ff */
[----:B------:R-:W-:Y:S02]  /*13c0*/  IMAD.U32 R11, RZ, RZ, UR7 ;  /* 0x00000007ff0b7e24 */ /* 0x000fe4000f8e00ff */
[----:B------:R-:W-:Y:S02]  /*13d0*/  IMAD.MOV.U32 R8, RZ, RZ, 0x1e1 ;  /* 0x000001e1ff087424 */ /* 0x000fe400078e00ff */
[----:B------:R-:W-:Y:S02]  /*13e0*/  IMAD.MOV.U32 R12, RZ, RZ, 0x1 ;  /* 0x00000001ff0c7424 */ /* 0x000fe400078e00ff */
[----:B0-----:R-:W-:-:S07]  /*13f0*/  IMAD.MOV.U32 R13, RZ, RZ, RZ ;  /* 0x000000ffff0d7224 */ /* 0x001fce00078e00ff */
[----:B------:R-:W-:-:S07]  /*1400*/  LEPC R20, `(.L_x_13) ;  /* 0x000000001014794e */ /* 0x000fce0000000000 */
[----:B-1---5:R-:W-:Y:S05]  /*1410*/  CALL.ABS.NOINC R14 ;  /* 0x000000000e007343 */ /* 0x022fea0003c00000 */
.L_x_13:
[----:B------:R-:W-:-:S13]  /*1420*/  ISETP.NE.AND P0, PT, R98, 0x3, PT ;  /* 0x000000036200780c */ /* 0x000fda0003f05270 */
[----:B------:R-:W-:Y:S05]  /*1430*/  @!P0 BRA `(.L_x_14) ;  /* 0x0000000000048947 */ /* 0x000fea0003800000 */
[----:B------:R-:W-:Y:S01]  /*1440*/  BPT.TRAP 0x1 ;  /* 0x000000040000795c */ /* 0x000fe20000300000 */
.L_x_14:
[----:B------:R-:W-:Y:S02]  /*1450*/  IMAD.U32 R3, RZ, RZ, UR41 ;  /* 0x00000029ff037e24 */ /* 0x000fe4000f8e00ff */
[----:B------:R-:W-:-:S03]  /*1460*/  IMAD.U32 R0, RZ, RZ, UR40 ;  /* 0x00000028ff007e24 */ /* 0x000fc6000f8e00ff */
[----:B------:R-:W-:Y:S02]  /*1470*/  LEA R3, R3, UR46, 0x3 ;  /* 0x0000002e03037c11 */ /* 0x000fe4000f8e18ff */
[----:B------:R-:W-:-:S04]  /*1480*/  SHF.L.U32 R0, R0, 0x1f, RZ ;  /* 0x0000001f00007819 */ /* 0x000fc800000006ff */
[----:B------:R0:W1:Y:S01]  /*1490*/  SYNCS.PHASECHK.TRANS64.TRYWAIT P1, [R3+URZ], R0 ;  /* 0x00000000030075a7 */ /* 0x000062000802017f */
[----:B------:R-:W-:Y:S05]  /*14a0*/  @!P0 BRA `(.L_x_15) ;  /* 0x0000000000048947 */ /* 0x000fea0003800000 */
[----:B------:R-:W-:Y:S01]  /*14b0*/  BPT.TRAP 0x1 ;  /* 0x000000040000795c */ /* 0x000fe20000300000 */
.L_x_15:
[----:B------:R-:W-:-:S05]  /*14c0*/  IMAD.U32 R4, RZ, RZ, UR44 ;  /* 0x0000002cff047e24 */ /* 0x000fca000f8e00ff */
[----:B------:R-:W-:Y:S01]  /*14d0*/  ISETP.GE.AND P2, PT, R4, 0x1, PT ;  /* 0x000000010400780c */ /* 0x000fe20003f46270 */
[----:B-1----:R-:W-:-:S12]  /*14e0*/  @P1 BRA `(.L_x_16) ;  /* 0x0000000000081947 */ /* 0x002fd80003800000 */
[----:B------:R-:W1:Y:S02]  /*14f0*/  SYNCS.PHASECHK.TRANS64.TRYWAIT P1, [R3+URZ], R0 ;  /* 0x00000000030075a7 */ /* 0x000e64000802017f */
[----:B-1----:R-:W-:Y:S05]  /*1500*/  @!P1 BRA `(.L_x_17) ;  /* 0x00000068000c9947 */ /* 0x002fea0003800000 */
.L_x_16:
[----:B------:R-:W-:Y:S05]  /*1510*/  WARPSYNC.ALL ;  /* 0x0000000000007948 */ /* 0x000fea0003800000 */
[----:B------:R-:W-:Y:S01]  /*1520*/  UIADD3 UR4, UR46, 0x1c180, URZ ;  /* 0x0001c1802e047890 */ /* 0x000fe2000fffe03f */
[----:B------:R-:W-:Y:S01]  /*1530*/  WARPGROUP.ARRIVE ;  /* 0x00000000000079c5 */ /* 0x000fe20000000000 */
[----:B------:R-:W-:Y:S02]  /*1540*/  ULEA UR5, UR41, UR45, 0xa ;  /* 0x0000002d29057291 */ /* 0x000fe4000f8e503f */
[----:B------:R-:W-:Y:S01]  /*1550*/  USHF.R.U32.HI UR4, URZ, 0x4, UR4 ;  /* 0x000000043f047899 */ /* 0x000fe20008011604 */
[----:B------:R-:W-:Y:S01]  /*1560*/  UMOV UR9, 0x40000040 ;  /* 0x4000004000097882 */ /* 0x000fe20000000000 */
[----:B------:R-:W-:-:S02]  /*1570*/  UMOV UR11, 0x40000040 ;  /* 0x40000040000b7882 */ /* 0x000fc40000000000 */
[----:B------:R-:W-:Y:S01]  /*1580*/  ULOP3.LUT UR4, UR4, 0x3fff, URZ, 0xc0, !UPT ;  /* 0x00003fff04047892 */ /* 0x000fe2000f8ec03f */
[----:B------:R-:W-:-:S03]  /*1590*/  UMOV UR8, UR5 ;  /* 0x0000000500087c82 */ /* 0x000fc60008000000 */
[----:B------:R-:W-:-:S04]  /*15a0*/  ULOP3.LUT UR4, UR4, 0x10000, URZ, 0xfc, !UPT ;  /* 0x0001000004047892 */ /* 0x000fc8000f8efc3f */
[----:B------:R-:W-:-:S07]  /*15b0*/  ULEA UR6, UR41, UR4, 0xa ;  /* 0x0000000429067291 */ /* 0x000fce000f8e503f */
[----:B------:R-:W-:Y:S02]  /*15c0*/  UMOV UR10, UR6 ;  /* 0x00000006000a7c82 */ /* 0x000fe40008000000 */
[----:B------:R-:W-:Y:S01]  /*15d0*/  HGMMA.64x128x16.F32 R24, gdesc[UR8], RZ, !UPT, gsb0 ;  /* 0x01e00000081879f0 */ /* 0x000fe2000c0008ff */
[----:B------:R-:W-:Y:S02]  /*15e0*/  UIADD3 UR8, UR5, 0x2, URZ ;  /* 0x0000000205087890 */ /* 0x000fe4000fffe03f */
[----:B------:R-:W-:Y:S01]  /*15f0*/  UIADD3 UR10, UR6, 0x2, URZ ;  /* 0x00000002060a7890 */ /* 0x000fe2000fffe03f */
[----:B------:R-:W-:Y:S01]  /*1600*/  UMOV UR9, 0x40000040 ;  /* 0x4000004000097882 */ /* 0x000fe20000000000 */
[----:B------:R-:W-:Y:S01]  /*1610*/  UMOV UR11, 0x40000040 ;  /* 0x40000040000b7882 */ /* 0x000fe20000000000 */
[----:B------:R-:W-:Y:S02]  /*1620*/  WARPGROUP.DEPBAR.LE gsb0, 0x0 ;  /* 0x00008000000079c5 */ /* 0x000fe40000010000 */
[----:B------:R-:W-:-:S06]  /*1630*/  WARPGROUP.ARRIVE ;  /* 0x00000000000079c5 */ /* 0x000fcc0000000000 */
[----:B------:R-:W-:Y:S01]  /*1640*/  HGMMA.64x128x16.F32 R24, gdesc[UR8], R24, gsb0 ;  /* 0x01e00000081879f0 */ /* 0x000fe20008000818 */
        /* <DEDUP_REMOVED lines=13> */
[----:B------:R-:W-:Y:S03]  /*1720*/  HGMMA.64x128x16.F32 R24, gdesc[UR8], R24, gsb0 ;  /* 0x01e00000081879f0 */ /* 0x000fe60008000818 */
[----:B------:R-:W-:Y:S02]  /*1730*/  WARPGROUP.DEPBAR.LE gsb0, 0x0 ;  /* 0x00008000000079c5 */ /* 0x000fe40000010000 */
[----:B------:R-:W-:Y:S05]  /*1740*/  @!P2 BRA `(.L_x_18) ;  /* 0x00000004001ca947 */ /* 0x000fea0003800000 */
[----:B------:R-:W-:Y:S01]  /*1750*/  UIADD3 UR5, UR41, 0x1, URZ ;  /* 0x0000000129057890 */ /* 0x000fe2000fffe03f */
[----:B01----:R-:W-:-:S03]  /*1760*/  IMAD.U32 R0, RZ, RZ, UR44 ;  /* 0x0000002cff007e24 */ /* 0x003fc6000f8e00ff */
[----:B------:R-:W-:-:S04]  /*1770*/  UISETP.NE.AND UP0, UPT, UR5, 0x7, UPT ;  /* 0x000000070500788c */ /* 0x000fc8000bf05270 */
[----:B------:R-:W-:Y:S02]  /*1780*/  USEL UR6, URZ, 0x1, UP0 ;  /* 0x000000013f067887 */ /* 0x000fe40008000000 */
[----:B------:R-:W-:Y:S02]  /*1790*/  USEL UR5, UR5, URZ, UP0 ;  /* 0x0000003f05057287 */ /* 0x000fe40008000000 */
[----:B------:R-:W-:-:S06]  /*17a0*/  ULOP3.LUT UR6, UR40, UR6, URZ, 0x3c, !UPT ;  /* 0x0000000628067292 */ /* 0x000fcc000f8e3c3f */
[----:B------:R-:W-:Y:S01]  /*17b0*/  IMAD.U32 R5, RZ, RZ, UR6 ;  /* 0x00000006ff057e24 */ /* 0x000fe2000f8e00ff */
[----:B------:R-:W-:-:S06]  /*17c0*/  UMOV UR6, UR41 ;  /* 0x0000002900067c82 */ /* 0x000fcc0008000000 */
.L_x_25:
[----:B01----:R-:W-:Y:S05]  /*17d0*/  @!P0 BRA `(.L_x_19) ;  /* 0x0000000000048947 */ /* 0x003fea0003800000 */
[----:B------:R-:W-:Y:S01]  /*17e0*/  BPT.TRAP 0x1 ;  /* 0x000000040000795c */ /* 0x000fe20000300000 */
.L_x_19:
[----:B------:R-:W0:Y:S01]  /*17f0*/  S2UR UR8, SR_CgaCtaId ;  /* 0x00000000000879c3 */ /* 0x000e220000008800 */
[----:B------:R-:W-:Y:S01]  /*1800*/  UMOV UR7, 0x400 ;  /* 0x0000040000077882 */ /* 0x000fe20000000000 */
[----:B------:R-:W-:Y:S01]  /*1810*/  SHF.L.U32 R3, R5, 0x1f, RZ ;  /* 0x0000001f05037819 */ /* 0x000fe200000006ff */
[----:B0-----:R-:W-:-:S04]  /*1820*/  ULEA UR13, UR8, UR7, 0x18 ;  /* 0x00000007080d7291 */ /* 0x001fc8000f8ec03f */
[----:B------:R-:W-:-:S09]  /*1830*/  ULEA UR7, UR5, UR13, 0x3 ;  /* 0x0000000d05077291 */ /* 0x000fd2000f8e183f */
[----:B------:R0:W1:Y:S01]  /*1840*/  SYNCS.PHASECHK.TRANS64.TRYWAIT P1, [UR7], R3 ;  /* 0x00000003ff0075a7 */ /* 0x0000620008020147 */
[----:B------:R-:W-:Y:S05]  /*1850*/  @!P0 BRA `(.L_x_20) ;  /* 0x0000000000048947 */ /* 0x000fea0003800000 */
[----:B------:R-:W-:Y:S01]  /*1860*/  BPT.TRAP 0x1 ;  /* 0x000000040000795c */ /* 0x000fe20000300000 */
.L_x_20:
[----:B-1----:R-:W-:Y:S05]  /*1870*/  @P1 BRA `(.L_x_21) ;  /* 0x0000000000081947 */ /* 0x002fea0003800000 */
[----:B------:R-:W1:Y:S02]  /*1880*/  SYNCS.PHASECHK.TRANS64.TRYWAIT P1, [UR7], R3 ;  /* 0x00000003ff0075a7 */ /* 0x000e640008020147 */
[----:B-1----:R-:W-:Y:S05]  /*1890*/  @!P1 BRA `(.L_x_22) ;  /* 0x00000064003c9947 */ /* 0x002fea0003800000 */
.L_x_21:
[----:B------:R-:W-:Y:S01]  /*18a0*/  ULEA UR7, UR5, UR45, 0xa ;  /* 0x0000002d05077291 */ /* 0x000fe2000f8e503f */
[----:B------:R-:W-:Y:S01]  /*18b0*/  WARPGROUP.ARRIVE ;  /* 0x00000000000079c5 */ /* 0x000fe20000000000 */
[----:B------:R-:W-:Y:S01]  /*18c0*/  ULEA UR12, UR5, UR4, 0xa ;  /* 0x00000004050c7291 */ /* 0x000fe2000f8e503f */
[----:B------:R-:W-:Y:S01]  /*18d0*/  UMOV UR9, 0x40000040 ;  /* 0x4000004000097882 */ /* 0x000fe20000000000 */
[----:B------:R-:W-:-:S03]  /*18e0*/  UMOV UR11, 0x40000040 ;  /* 0x40000040000b7882 */ /* 0x000fc60000000000 */
[----:B------:R-:W-:Y:S02]  /*18f0*/  UMOV UR8, UR7 ;  /* 0x0000000700087c82 */ /* 0x000fe40008000000 */
[----:B------:R-:W-:Y:S02]  /*1900*/  UMOV UR10, UR12 ;  /* 0x0000000c000a7c82 */ /* 0x000fe40008000000 */
[----:B------:R-:W-:Y:S01]  /*1910*/  HGMMA.64x128x16.F32 R24, gdesc[UR8], R24, gsb0 ;  /* 0x01e00000081879f0 */ /* 0x000fe20008000818 */
[----:B------:R-:W-:Y:S02]  /*1920*/  UIADD3 UR8, UR7, 0x2, URZ ;  /* 0x0000000207087890 */ /* 0x000fe4000fffe03f */
[----:B------:R-:W-:Y:S01]  /*1930*/  UIADD3 UR10, UR12, 0x2, URZ ;  /* 0x000000020c0a7890 */ /* 0x000fe2000fffe03f */
[----:B------:R-:W-:Y:S01]  /*1940*/  UMOV UR9, 0x40000040 ;  /* 0x4000004000097882 */ /* 0x000fe20000000000 */
[----:B------:R-:W-:Y:S01]  /*1950*/  UMOV UR11, 0x40000040 ;  /* 0x40000040000b7882 */ /* 0x000fe20000000000 */
[----:B------:R-:W-:-:S02]  /*1960*/  WARPGROUP.DEPBAR.LE gsb0, 0x0 ;  /* 0x00008000000079c5 */ /* 0x000fc40000010000 */
        /* <DEDUP_REMOVED lines=18> */
[----:B------:R-:W-:Y:S01]  /*1a90*/  BPT.TRAP 0x1 ;  /* 0x000000040000795c */ /* 0x000fe20000300000 */
.L_x_23:
[----:B------:R-:W-:Y:S01]  /*1aa0*/  ULEA UR7, UR6, UR13, 0x3 ;  /* 0x0000000d06077291 */ /* 0x000fe2000f8e183f */
[----:B------:R-:W-:-:S03]  /*1ab0*/  ISETP.GT.U32.AND P1, PT, R18, 0x1, PT ;  /* 0x000000011200780c */ /* 0x000fc60003f24070 */
[----:B------:R-:W-:-:S04]  /*1ac0*/  UIADD3 UR7, UR7, 0x38, URZ ;  /* 0x0000003807077890 */ /* 0x000fc8000fffe03f */
[----:B------:R-:W-:-:S09]  /*1ad0*/  UPRMT UR7, URZ, 0x654, UR7 ;  /* 0x000006543f077896 */ /* 0x000fd20008000007 */
[----:B------:R-:W-:Y:S01]  /*1ae0*/  SYNCS.ARRIVE.TRANS64.RED.A1T0 RZ, [UR7], RZ ;  /* 0x000000ffffff79a7 */ /* 0x000fe20008100407 */
[----:B------:R-:W-:Y:S05]  /*1af0*/  @P1 BRA `(.L_x_24) ;  /* 0x0000000000041947 */ /* 0x000fea0003800000 */
[----:B------:R-:W-:Y:S01]  /*1b00*/  BPT.TRAP 0x1 ;  /* 0x000000040000795c */ /* 0x000fe20000300000 */
.L_x_24:
[----:B------:R-:W-:Y:S01]  /*1b10*/  UIADD3 UR5, UR5, 0x1, URZ ;  /* 0x0000000105057890 */ /* 0x000fe2000fffe03f */
[C---:B------:R-:W-:Y:S01]  /*1b20*/  ISETP.GT.AND P1, PT, R0.reuse, 0x1, PT ;  /* 0x000000010000780c */ /* 0x040fe20003f24270 */
[----:B------:R-:W-:Y:S01]  /*1b30*/  UIADD3 UR6, UR6, 0x1, URZ ;  /* 0x0000000106067890 */ /* 0x000fe2000fffe03f */
[----:B------:R-:W-:Y:S01]  /*1b40*/  VIADD R0, R0, 0xffffffff ;  /* 0xffffffff00007836 */ /* 0x000fe20000000000 */
[----:B------:R-:W-:Y:S02]  /*1b50*/  UISETP.NE.AND UP0, UPT, UR5, 0x7, UPT ;  /* 0x000000070500788c */ /* 0x000fe4000bf05270 */
[----:B------:R-:W-:Y:S02]  /*1b60*/  UISETP.NE.AND UP1, UPT, UR6, 0x7, UPT ;  /* 0x000000070600788c */ /* 0x000fe4000bf25270 */
[----:B------:R-:W-:Y:S02]  /*1b70*/  USEL UR7, URZ, 0x1, UP0 ;  /* 0x000000013f077887 */ /* 0x000fe40008000000 */
[----:B------:R-:W-:-:S02]  /*1b80*/  USEL UR5, UR5, URZ, UP0 ;  /* 0x0000003f05057287 */ /* 0x000fc40008000000 */
[----:B------:R-:W-:Y:S02]  /*1b90*/  USEL UR6, UR6, URZ, UP1 ;  /* 0x0000003f06067287 */ /* 0x000fe40008800000 */
[----:B------:R-:W-:Y:S01]  /*1ba0*/  LOP3.LUT R5, R5, UR7, RZ, 0x3c, !PT ;  /* 0x0000000705057c12 */ /* 0x000fe2000f8e3cff */
[----:B------:R-:W-:Y:S09]  /*1bb0*/  @P1 BRA `(.L_x_25) ;  /* 0xfffffffc00041947 */ /* 0x000ff2000383ffff */
.L_x_18:
[----:B01----:R-:W0:Y:S02]  /*1bc0*/  LDC R0, c[0x0][0x28c] ;  /* 0x0000a300ff007b82 */ /* 0x003e240000000800 */
[----:B0-----:R-:W-:-:S13]  /*1bd0*/  ISETP.GE.AND P1, PT, R0, 0x1, PT ;  /* 0x000000010000780c */ /* 0x001fda0003f26270 */
[----:B------:R-:W-:Y:S05]  /*1be0*/  @!P1 BRA `(.L_x_26) ;  /* 0x0000000000489947 */ /* 0x000fea0003800000 */
[----:B------:R-:W-:Y:S05]  /*1bf0*/  @!P0 BRA `(.L_x_27) ;  /* 0x0000000000048947 */ /* 0x000fea0003800000 */
[----:B------:R-:W-:Y:S01]  /*1c00*/  BPT.TRAP 0x1 ;  /* 0x000000040000795c */ /* 0x000fe20000300000 */
.L_x_27:
[----:B------:R-:W0:Y:S01]  /*1c10*/  S2UR UR7, SR_CgaCtaId ;  /* 0x00000000000779c3 */ /* 0x000e220000008800 */
[----:B------:R-:W-:Y:S01]  /*1c20*/  UIADD3 UR6, UR44, UR41, URZ ;  /* 0x000000292c067290 */ /* 0x000fe2000fffe03f */
[----:B------:R-:W-:-:S03]  /*1c30*/  ISETP.GT.U32.AND P0, PT, R18, 0x1, PT ;  /* 0x000000011200780c */ /* 0x000fc60003f04070 */
[----:B------:R-:W-:-:S04]  /*1c40*/  UIMAD.WIDE.U32 UR4, UR6, 0x24924925, URZ ;  /* 0x24924925060478a5 */ /* 0x000fc8000f8e003f */
[----:B------:R-:W-:-:S04]  /*1c50*/  UIADD3 UR4, UR6, -UR5, URZ ;  /* 0x8000000506047290 */ /* 0x000fc8000fffe03f */
[----:B------:R-:W-:-:S03]  /*1c60*/  ULEA.HI UR4, UR4, UR5, URZ, 0x1f ;  /* 0x0000000504047291 */ /* 0x000fc6000f8ff83f */
[----:B------:R-:W-:Y:S01]  /*1c70*/  UMOV UR5, 0x400 ;  /* 0x0000040000057882 */ /* 0x000fe20000000000 */
[----:B------:R-:W-:-:S04]  /*1c80*/  USHF.R.U32.HI UR4, URZ, 0x2, UR4 ;  /* 0x000000023f047899 */ /* 0x000fc80008011604 */
[----:B------:R-:W-:Y:S02]  /*1c90*/  UIMAD UR4, UR4, -0x7, UR6 ;  /* 0xfffffff9040478a4 */ /* 0x000fe4000f8e0206 */
[----:B0-----:R-:W-:-:S04]  /*1ca0*/  ULEA UR5, UR7, UR5, 0x18 ;  /* 0x0000000507057291 */ /* 0x001fc8000f8ec03f */
[----:B------:R-:W-:-:S04]  /*1cb0*/  ULEA UR4, UR4, UR5, 0x3 ;  /* 0x0000000504047291 */ /* 0x000fc8000f8e183f */
[----:B------:R-:W-:-:S04]  /*1cc0*/  UIADD3 UR4, UR4, 0x38, URZ ;  /* 0x0000003804047890 */ /* 0x000fc8000fffe03f */
[----:B------:R-:W-:-:S09]  /*1cd0*/  UPRMT UR4, URZ, 0x654, UR4 ;  /* 0x000006543f047896 */ /* 0x000fd20008000004 */
[----:B------:R-:W-:Y:S01]  /*1ce0*/  SYNCS.ARRIVE.TRANS64.RED.A1T0 RZ, [UR4], RZ ;  /* 0x000000ffffff79a7 */ /* 0x000fe20008100404 */
[----:B------:R-:W-:Y:S05]  /*1cf0*/  @P0 BRA `(.L_x_26) ;  /* 0x0000000000040947 */ /* 0x000fea0003800000 */
[----:B------:R-:W-:Y:S01]  /*1d00*/  BPT.TRAP 0x1 ;  /* 0x000000040000795c */ /* 0x000fe20000300000 */
.L_x_26:
[----:B------:R-:W-:Y:S01]  /*1d10*/  UISETP.GE.U32.AND UP1, UPT, UR43, 0x7, UPT ;  /* 0x000000072b00788c */ /* 0x000fe2000bf26070 */
[----:B------:R-:W-:Y:S01]  /*1d20*/  IMAD.SHL.U32 R6, R100, 0x80, RZ ;  /* 0x0000008064067824 */ /* 0x000fe200078e00ff */
[----:B------:R-:W-:Y:S01]  /*1d30*/  UIADD3 UR41, UR43, UR41, URZ ;  /* 0x000000292b297290 */ /* 0x000fe2000fffe03f */
[----:B------:R-:W-:Y:S01]  /*1d40*/  SHF.R.S32.HI R11, RZ, 0x1f, R99 ;  /* 0x0000001fff0b7819 */ /* 0x000fe20000011463 */
[----:B------:R-:W-:Y:S01]  /*1d50*/  ULDC UR10, c[0x0][0x288] ;  /* 0x0000a200000a7ab9 */ /* 0x000fe20000000800 */
[----:B------:R-:W-:Y:S01]  /*1d60*/  IMAD.SHL.U32 R10, R101, 0x80, RZ ;  /* 0x00000080650a7824 */ /* 0x000fe200078e00ff */
[C---:B------:R-:W-:Y:S01]  /*1d70*/  LOP3.LUT R8, R6.reuse, 0x6, R93, 0xf8, !PT ;  /* 0x0000000606087812 */ /* 0x040fe200078ef85d */
[----:B------:R-:W-:Y:S01]  /*1d80*/  UISETP.GT.U32.AND UP0, UPT, UR41, 0x6, UPT ;  /* 0x000000062900788c */ /* 0x000fe2000bf04070 */
[----:B------:R-:W-:Y:S01]  /*1d90*/  ISETP.GE.AND P0, PT, R6, UR10, PT ;  /* 0x0000000a06007c0c */ /* 0x000fe2000bf06270 */
[----:B------:R-:W-:Y:S01]  /*1da0*/  ULDC.64 UR6, c[0x0][0x5d0] ;  /* 0x0001740000067ab9 */ /* 0x000fe20000000a00 */
[----:B------:R-:W-:Y:S01]  /*1db0*/  ULDC UR11, c[0x0][0x284] ;  /* 0x0000a100000b7ab9 */ /* 0x000fe20000000800 */
[----:B------:R-:W-:Y:S01]  /*1dc0*/  @UP1 UIMAD.WIDE.U32 UR4, UR41, 0x24924925, URZ ;  /* 0x24924925290418a5 */ /* 0x000fe2000f8e003f */
[----:B------:R-:W-:Y:S01]  /*1dd0*/  SHF.R.S32.HI R9, RZ, 0x1f, R8 ;  /* 0x0000001fff097819 */ /* 0x000fe20000011408 */
[----:B------:R-:W-:Y:S01]  /*1de0*/  IMAD R0, R11, UR6, RZ ;  /* 0x000000060b007c24 */ /* 0x000fe2000f8e02ff */
[----:B------:R-:W-:Y:S01]  /*1df0*/  UISETP.LT.U32.AND UP0, UPT, UR43, 0x7, UP0 ;  /* 0x000000072b00788c */ /* 0x000fe20008701070 */
[----:B------:R-:W-:Y:S01]  /*1e00*/  ISETP.GE.OR P0, PT, R10, UR11, P0 ;  /* 0x0000000b0a007c0c */ /* 0x000fe20008706670 */
[----:B------:R-:W-:Y:S01]  /*1e10*/  @UP1 UIADD3 UR4, UR41, -UR5, URZ ;  /* 0x8000000529041290 */ /* 0x000fe2000fffe03f */
[C---:B------:R-:W-:Y:S01]  /*1e20*/  IMAD R3, R99.reuse, UR7, R0 ;  /* 0x0000000763037c24 */ /* 0x040fe2000f8e0200 */
[----:B------:R-:W-:Y:S01]  /*1e30*/  ULDC.64 UR8, c[0x0][0x5c8] ;  /* 0x0001720000087ab9 */ /* 0x000fe20000000a00 */
[----:B------:R-:W-:Y:S01]  /*1e40*/  IMAD.WIDE.U32 R4, R99, UR6, R8 ;  /* 0x0000000663047c25 */ /* 0x000fe2000f8e0008 */
[----:B------:R-:W-:-:S02]  /*1e50*/  USEL UR6, URZ, 0x1, !UP0 ;  /* 0x000000013f067887 */ /* 0x000fc4000c000000 */
[----:B------:R-:W-:Y:S01]  /*1e60*/  @UP1 ULEA.HI UR4, UR4, UR5, URZ, 0x1f ;  /* 0x0000000504041291 */ /* 0x000fe2000f8ff83f */
[----:B------:R-:W-:Y:S01]  /*1e70*/  IMAD.WIDE R100, R101, 0x80, R22 ;  /* 0x0000008065647825 */ /* 0x000fe200078e0216 */
[----:B------:R-:W-:Y:S02]  /*1e80*/  ULOP3.LUT UR40, UR40, UR6, URZ, 0x3c, !UPT ;  /* 0x0000000628287292 */ /* 0x000fe4000f8e3c3f */
[----:B------:R-:W-:Y:S01]  /*1e90*/  @UP1 USHF.R.U32.HI UR4, URZ, 0x2, UR4 ;  /* 0x000000023f041899 */ /* 0x000fe20008011604 */
[----:B------:R-:W-:Y:S02]  /*1ea0*/  IMAD.IADD R5, R5, 0x1, R3 ;  /* 0x0000000105057824 */ /* 0x000fe400078e0203 */
[----:B------:R-:W-:Y:S01]  /*1eb0*/  IMAD R3, R101, UR8, RZ ;  /* 0x0000000865037c24 */ /* 0x000fe2000f8e02ff */
[----:B------:R-:W-:Y:S01]  /*1ec0*/  @UP1 ULOP3.LUT UR40, UR40, 0x1, UR4, 0x78, !UPT ;  /* 0x0000000128281892 */ /* 0x000fe2000f8e7804 */
[----:B------:R-:W-:-:S04]  /*1ed0*/  IMAD.WIDE.U32 R102, R100, UR8, R4 ;  /* 0x0000000864667c25 */ /* 0x000fc8000f8e0004 */
[----:B------:R-:W-:Y:S02]  /*1ee0*/  IMAD R7, R100, UR9, R3 ;  /* 0x0000000964077c24 */ /* 0x000fe4000f8e0203 */
[----:B------:R-:W-:Y:S01]  /*1ef0*/  IMAD.MOV.U32 R0, RZ, RZ, -0x1 ;  /* 0xffffffffff007424 */ /* 0x000fe200078e00ff */
[----:B------:R-:W-:Y:S06]  /*1f00*/  @P0 BRA `(.L_x_28) ;  /* 0x00000040001c0947 */ /* 0x000fec0003800000 */
[----:B-----5:R-:W-:Y:S01]  /*1f10*/  FSETP.NEU.AND P0, PT, R88, RZ, PT ;  /* 0x000000ff5800720b */ /* 0x020fe20003f0d000 */
[----:B------:R-:W-:Y:S01]  /*1f20*/  IMAD.IADD R4, R89, 0x1, -R6 ;  /* 0x0000000159047824 */ /* 0x000fe200078e0a06 */
[----:B------:R-:W-:Y:S01]  /*1f30*/  BSSY B0, `(.L_x_28) ;  /* 0x0000404000007945 */ /* 0x000fe20003800000 */
[----:B------:R-:W-:Y:S02]  /*1f40*/  IMAD.IADD R3, R97, 0x1, -R10 ;  /* 0x0000000161037824 */ /* 0x000fe400078e0a0a */
[----:B------:R-:W-:Y:S01]  /*1f50*/  IMAD.IADD R113, R103, 0x1, R7 ;  /* 0x0000000167717824 */ /* 0x000fe200078e0207 */
[----:B------:R-:W-:-:S04]  /*1f60*/  ISETP.GT.AND P2, PT, R4, RZ, PT ;  /* 0x000000ff0400720c */ /* 0x000fc80003f44270 */
[----:B------:R-:W-:-:S03]  /*1f70*/  ISETP.GT.AND P1, PT, R3, RZ, P2 ;  /* 0x000000ff0300720c */ /* 0x000fc60001724270 */
[----:B------:R-:W-:Y:S10]  /*1f80*/  @!P0 BRA `(.L_x_29) ;  /* 0x0000002c00288947 */ /* 0x000ff40003800000 */
[----:B------:R-:W0:Y:S01]  /*1f90*/  LDC.64 R106, c[0x0][0x5b8] ;  /* 0x00016e00ff6a7b82 */ /* 0x000e220000000a00 */
[----:B------:R-:W-:-:S07]  /*1fa0*/  ULDC.64 UR4, c[0x0][0x5c0] ;  /* 0x0001700000047ab9 */ /* 0x000fce0000000a00 */
[----:B------:R-:W1:Y:S08]  /*1fb0*/  LDC.64 R108, c[0x0][0x5b0] ;  /* 0x00016c00ff6c7b82 */ /* 0x000e700000000a00 */
[----:B------:R-:W2:Y:S01]  /*1fc0*/  LDC.64 R110, c[0x0][0x5a8] ;  /* 0x00016a00ff6e7b82 */ /* 0x000ea20000000a00 */
[-C--:B0-----:R-:W-:Y:S02]  /*1fd0*/  IMAD R6, R11, R106.reuse, RZ ;  /* 0x0000006a0b067224 */ /* 0x081fe400078e02ff */
[----:B------:R-:W-:-:S04]  /*1fe0*/  IMAD.WIDE.U32 R104, R99, R106, R8 ;  /* 0x0000006a63687225 */ /* 0x000fc800078e0008 */
[----:B------:R-:W-:Y:S02]  /*1ff0*/  IMAD R103, R99, R107, R6 ;  /* 0x0000006b63677224 */ /* 0x000fe400078e0206 */
[-C--:B-1----:R-:W-:Y:S02]  /*2000*/  IMAD R5, R101, R108.reuse, RZ ;  /* 0x0000006c65057224 */ /* 0x082fe400078e02ff */
[----:B------:R-:W-:Y:S02]  /*2010*/  IMAD.IADD R13, R105, 0x1, R103 ;  /* 0x00000001690d7824 */ /* 0x000fe400078e0267 */
[----:B------:R-:W-:Y:S02]  /*2020*/  IMAD.MOV.U32 R12, RZ, RZ, R104 ;  /* 0x000000ffff0c7224 */ /* 0x000fe400078e0068 */
[C---:B------:R-:W-:Y:S02]  /*2030*/  IMAD R107, R100.reuse, R109, R5 ;  /* 0x0000006d646b7224 */ /* 0x040fe400078e0205 */
[----:B------:R-:W-:-:S04]  /*2040*/  IMAD.WIDE.U32 R6, R100, R108, R12 ;  /* 0x0000006c64067225 */ /* 0x000fc800078e000c */
[----:B------:R-:W-:Y:S01]  /*2050*/  IMAD.IADD R5, R7, 0x1, R107 ;  /* 0x0000000107057824 */ /* 0x000fe200078e026b */
[----:B--2---:R-:W-:-:S04]  /*2060*/  LEA R14, P0, R6, R110, 0x1 ;  /* 0x0000006e060e7211 */ /* 0x004fc800078008ff */
[----:B------:R-:W-:-:S05]  /*2070*/  LEA.HI.X R15, R6, R111, R5, 0x1, P0 ;  /* 0x0000006f060f7211 */ /* 0x000fca00000f0c05 */
[----:B------:R0:W2:Y:S01]  /*2080*/  @P1 LDG.E.LTC128B.U16 R5, desc[UR38][R14.64] ;  /* 0x000000260e051981 */ /* 0x0000a2000c1e1520 */
[----:B------:R-:W-:Y:S01]  /*2090*/  LEA R10, P0, R102, UR4, 0x1 ;  /* 0x00000004660a7c11 */ /* 0x000fe2000f8008ff */
[----:B------:R-:W-:Y:S01]  /*20a0*/  IMAD.WIDE.U32 R6, R100, R108, R8 ;  /* 0x0000006c64067225 */ /* 0x000fe200078e0008 */
[----:B------:R-:W-:Y:S03]  /*20b0*/  BSSY B1, `(.L_x_30) ;  /* 0x0000012000017945 */ /* 0x000fe60003800000 */
[----:B------:R-:W-:Y:S02]  /*20c0*/  IMAD.IADD R7, R107, 0x1, R7 ;  /* 0x000000016b077824 */ /* 0x000fe400078e0207 */
[----:B------:R-:W-:Y:S01]  /*20d0*/  IMAD.WIDE.U32 R20, R99, R106, R6 ;  /* 0x0000006a63147225 */ /* 0x000fe200078e0006 */
[----:B0-----:R-:W-:-:S03]  /*20e0*/  SHF.L.U64.HI R15, R108, 0x3, R109 ;  /* 0x000000036c0f7819 */ /* 0x001fc6000001026d */
[----:B------:R-:W-:Y:S01]  /*20f0*/  IMAD.IADD R7, R103, 0x1, R21 ;  /* 0x0000000167077824 */ /* 0x000fe200078e0215 */
[----:B------:R-:W-:Y:S01]  /*2100*/  LEA R6, P4, R20, R110, 0x1 ;  /* 0x0000006e14067211 */ /* 0x000fe200078808ff */
[----:B------:R-:W-:-:S03]  /*2110*/  IMAD.SHL.U32 R14, R108, 0x8, RZ ;  /* 0x000000086c0e7824 */ /* 0x000fc600078e00ff */
[----:B------:R-:W-:Y:S01]  /*2120*/  LEA.HI.X R7, R20, R111, R7, 0x1, P4 ;  /* 0x0000006f14077211 */ /* 0x000fe200020f0c07 */
[----:B--2---:R-:W-:-:S05]  /*2130*/  HADD2.F32 R11, -RZ, R5.H0_H0 ;  /* 0x20000005ff0b7230 */ /* 0x004fca0000004100 */
[----:B------:R-:W-:-:S04]  /*2140*/  FMUL R11, R11, R88 ;  /* 0x000000580b0b7220 */ /* 0x000fc80000400000 */
[----:B------:R-:W-:Y:S01]  /*2150*/  FFMA R24, R24, R19, R11 ;  /* 0x0000001318187223 */ /* 0x000fe2000000000b */
[----:B------:R-:W-:Y:S02]  /*2160*/  LEA.HI.X R11, R102, UR5, R113, 0x1, P0 ;  /* 0x00000005660b7c11 */ /* 0x000fe400080f0c71 */
[----:B------:R-:W-:Y:S02]  /*2170*/  ISETP.GT.AND P0, PT, R4, 0x1, PT ;  /* 0x000000010400780c */ /* 0x000fe40003f04270 */
[----:B------:R-:W-:Y:S02]  /*2180*/  F2FP.F16.F32.PACK_AB R24, RZ, R24 ;  /* 0x00000018ff18723e */ /* 0x000fe400000000ff */
[----:B------:R-:W-:-:S03]  /*2190*/  ISETP.GT.AND P3, PT, R3, RZ, P0 ;  /* 0x000000ff0300720c */ /* 0x000fc60000764270 */
[----:B------:R0:W-:Y:S10]  /*21a0*/  @P1 STG.E.U16 desc[UR38][R10.64], R24 ;  /* 0x000000180a001986 */ /* 0x0001f4000c101526 */
[----:B------:R-:W-:Y:S05]  /*21b0*/  @!P3 BRA `(.L_x_31) ;  /* 0x000000000004b947 */ /* 0x000fea0003800000 */
[----:B------:R1:W5:Y:S02]  /*21c0*/  LDG.E.LTC128B.U16 R5, desc[UR38][R6.64+0x2] ;  /* 0x0000022606057981 */ /* 0x000364000c1e1520 */
.L_x_31:
[----:B------:R-:W-:Y:S05]  /*21d0*/  BSYNC B1 ;  /* 0x0000000000017941 */ /* 0x000fea0003800000 */
.L_x_30:
[----:B-----5:R-:W-:Y:S01]  /*21e0*/  HADD2.F32 R101, -RZ, R5.H0_H0 ;  /* 0x20000005ff657230 */ /* 0x020fe20000004100 */
[----:B------:R-:W-:Y:S01]  /*21f0*/  ISETP.GT.AND P2, PT, R3, 0x8, P2 ;  /* 0x000000080300780c */ /* 0x000fe20001744270 */
[----:B------:R-:W-:Y:S01]  /*2200*/  IMAD.WIDE.U32 R20, R100, R108, R14 ;  /* 0x0000006c64147225 */ /* 0x000fe200078e000e */
[----:B0-----:R-:W-:-:S03]  /*2210*/  PRMT R24, R5, 0x7610, R24 ;  /* 0x0000761005187816 */ /* 0x001fc60000000018 */
[----:B------:R-:W-:Y:S01]  /*2220*/  FMUL R12, R101, R88 ;  /* 0x00000058650c7220 */ /* 0x000fe20000400000 */
[----:B------:R-:W-:Y:S01]  /*2230*/  IMAD.IADD R107, R107, 0x1, R21 ;  /* 0x000000016b6b7824 */ /* 0x000fe200078e0215 */
[----:B------:R-:W-:Y:S02]  /*2240*/  IADD3 R104, P1, R104, R20, RZ ;  /* 0x0000001468687210 */ /* 0x000fe40007f3e0ff */
[----:B------:R-:W-:-:S03]  /*2250*/  FFMA R12, R25, R19, R12 ;  /* 0x00000013190c7223 */ /* 0x000fc6000000000c */
[----:B------:R-:W-:Y:S01]  /*2260*/  IMAD.X R13, R107, 0x1, R13, P1 ;  /* 0x000000016b0d7824 */ /* 0x000fe200008e060d */
[C---:B------:R-:W-:Y:S02]  /*2270*/  LEA R14, P1, R104.reuse, R110, 0x1 ;  /* 0x0000006e680e7211 */ /* 0x040fe400078208ff */
[----:B------:R-:W-:Y:S02]  /*2280*/  F2FP.F16.F32.PACK_AB R12, RZ, R12 ;  /* 0x0000000cff0c723e */ /* 0x000fe400000000ff */
[----:B------:R-:W-:Y:S02]  /*2290*/  LEA.HI.X R15, R104, R111, R13, 0x1, P1 ;  /* 0x0000006f680f7211 */ /* 0x000fe400008f0c0d */
[----:B------:R-:W-:-:S05]  /*22a0*/  PRMT R21, R12, 0x7610, R21 ;  /* 0x000076100c157816 */ /* 0x000fca0000000015 */
[----:B------:R0:W-:Y:S04]  /*22b0*/  @P3 STG.E.U16 desc[UR38][R10.64+0x2], R21 ;  /* 0x000002150a003986 */ /* 0x0001e8000c101526 */
[----:B------:R-:W2:Y:S01]  /*22c0*/  @P2 LDG.E.LTC128B.U16 R24, desc[UR38][R14.64] ;  /* 0x000000260e182981 */ /* 0x000ea2000c1e1520 */
[----:B------:R-:W-:Y:S01]  /*22d0*/  IADD3 R20, P1, R8, R20, RZ ;  /* 0x0000001408147210 */ /* 0x000fe20007f3e0ff */
[----:B------:R-:W-:Y:S01]  /*22e0*/  BSSY B1, `(.L_x_32) ;  /* 0x0000011000017945 */ /* 0x000fe20003800000 */
[C---:B------:R-:W-:Y:S02]  /*22f0*/  SHF.L.U64.HI R13, R92.reuse, 0x1, R91 ;  /* 0x000000015c0d7819 */ /* 0x040fe4000001025b */
[----:B------:R-:W-:Y:S01]  /*2300*/  ISETP.GT.AND P0, PT, R3, 0x8, P0 ;  /* 0x000000080300780c */ /* 0x000fe20000704270 */
[----:B0-----:R-:W-:Y:S01]  /*2310*/  IMAD.X R21, R9, 0x1, R107, P1 ;  /* 0x0000000109157824 */ /* 0x001fe200008e066b */
[----:B------:R-:W-:Y:S01]  /*2320*/  LEA R12, P1, R92, R10, 0x1 ;  /* 0x0000000a5c0c7211 */ /* 0x000fe200078208ff */
[----:B------:R-:W-:-:S04]  /*2330*/  IMAD.WIDE.U32 R20, R99, R106, R20 ;  /* 0x0000006a63147225 */ /* 0x000fc800078e0014 */
[----:B------:R-:W-:Y:S01]  /*2340*/  IMAD.X R13, R13, 0x1, R11, P1 ;  /* 0x000000010d0d7824 */ /* 0x000fe200008e060b */
[----:B------:R-:W-:Y:S01]  /*2350*/  LEA R8, P3, R20, R110, 0x1 ;  /* 0x0000006e14087211 */ /* 0x000fe200078608ff */
[----:B------:R-:W-:-:S05]  /*2360*/  IMAD.IADD R9, R103, 0x1, R21 ;  /* 0x0000000167097824 */ /* 0x000fca00078e0215 */
[----:B------:R-:W-:Y:S01]  /*2370*/  LEA.HI.X R9, R20, R111, R9, 0x1, P3 ;  /* 0x0000006f14097211 */ /* 0x000fe200018f0c09 */
[----:B--2---:R-:W-:-:S05]  /*2380*/  HADD2.F32 R5, -RZ, R24.H0_H0 ;  /* 0x20000018ff057230 */ /* 0x004fca0000004100 */
[----:B------:R-:W-:-:S04]  /*2390*/  FMUL R5, R5, R88 ;  /* 0x0000005805057220 */ /* 0x000fc80000400000 */
[----:B------:R-:W-:-:S05]  /*23a0*/  FFMA R5, R26, R19, R5 ;  /* 0x000000131a057223 */ /* 0x000fca0000000005 */
[----:B------:R-:W-:-:S05]  /*23b0*/  F2FP.F16.F32.PACK_AB R5, RZ, R5 ;  /* 0x00000005ff05723e */ /* 0x000fca00000000ff */
[----:B------:R0:W-:Y:S01]  /*23c0*/  @P2 STG.E.U16 desc[UR38][R12.64], R5 ;  /* 0x000000050c002986 */ /* 0x0001e2000c101526 */
[----:B------:R-:W-:Y:S05]  /*23d0*/  @!P0 BRA `(.L_x_33) ;  /* 0x0000000000048947 */ /* 0x000fea0003800000 */
[----:B------:R2:W5:Y:S02]  /*23e0*/  LDG.E.LTC128B.U16 R24, desc[UR38][R8.64+0x2] ;  /* 0x0000022608187981 */ /* 0x000564000c1e1520 */
.L_x_33:
[----:B------:R-:W-:Y:S05]  /*23f0*/  BSYNC B1 ;  /* 0x0000000000017941 */ /* 0x000fea0003800000 */
.L_x_32:
[----:B0----5:R-:W-:Y:S01]  /*2400*/  HADD2.F32 R5, -RZ, R24.H0_H0 ;  /* 0x20000018ff057230 */ /* 0x021fe20000004100 */
[----:B------:R-:W-:Y:S01]  /*2410*/  ISETP.GT.AND P1, PT, R4, 0x8, PT ;  /* 0x000000080400780c */ /* 0x000fe20003f24270 */
[----:B------:R-:W-:Y:S03]  /*2420*/  BSSY B1, `(.L_x_34) ;  /* 0x0000008000017945 */ /* 0x000fe60003800000 */
[----:B------:R-:W-:Y:S01]  /*2430*/  FMUL R14, R5, R88 ;  /* 0x00000058050e7220 */ /* 0x000fe20000400000 */
[----:B------:R-:W-:-:S03]  /*2440*/  ISETP.GT.AND P2, PT, R3, RZ, P1 ;  /* 0x000000ff0300720c */ /* 0x000fc60000f44270 */
[----:B------:R-:W-:-:S05]  /*2450*/  FFMA R14, R27, R19, R14 ;  /* 0x000000131b0e7223 */ /* 0x000fca000000000e */
[----:B------:R-:W-:-:S05]  /*2460*/  F2FP.F16.F32.PACK_AB R14, RZ, R14 ;  /* 0x0000000eff0e723e */ /* 0x000fca00000000ff */
[----:B------:R0:W-:Y:S01]  /*2470*/  @P0 STG.E.U16 desc[UR38][R12.64+0x2], R14 ;  /* 0x0000020e0c000986 */ /* 0x0001e2000c101526 */
[----:B------:R-:W-:Y:S05]  /*2480*/  @!P2 BRA `(.L_x_35) ;  /* 0x000000000004a947 */ /* 0x000fea0003800000 */
[----:B------:R3:W5:Y:S02]  /*2490*/  LDG.E.LTC128B.U16 R24, desc[UR38][R6.64+0x10] ;  /* 0x0000102606187981 */ /* 0x000764000c1e1520 */
.L_x_35:
[----:B------:R-:W-:Y:S05]  /*24a0*/  BSYNC B1 ;  /* 0x0000000000017941 */ /* 0x000fea0003800000 */
.L_x_34:
[----:B-----5:R-:W-:Y:S01]  /*24b0*/  HADD2.F32 R5, -RZ, R24.H0_H0 ;  /* 0x20000018ff057230 */ /* 0x020fe20000004100 */
        /* <DEDUP_REMOVED lines=9> */
.L_x_37:
[----:B------:R-:W-:Y:S05]  /*2550*/  BSYNC B1 ;  /* 0x0000000000017941 */ /* 0x000fea0003800000 */
.L_x_36:
[----:B----45:R-:W-:Y:S01]  /*2560*/  HADD2.F32 R5, -RZ, R24.H0_H0 ;  /* 0x20000018ff057230 */ /* 0x030fe20000004100 */
[----:B------:R-:W-:Y:S01]  /*2570*/  ISETP.GT.AND P1, PT, R3, 0x8, P1 ;  /* 0x000000080300780c */ /* 0x000fe20000f24270 */
[----:B------:R-:W-:Y:S03]  /*2580*/  BSSY B1, `(.L_x_38) ;  /* 0x0000007000017945 */ /* 0x000fe60003800000 */
[----:B0-----:R-:W-:-:S04]  /*2590*/  FMUL R14, R5, R88 ;  /* 0x00000058050e7220 */ /* 0x001fc80000400000 */
[----:B------:R-:W-:-:S05]  /*25a0*/  FFMA R14, R29, R19, R14 ;  /* 0x000000131d0e7223 */ /* 0x000fca000000000e */
[----:B------:R-:W-:-:S05]  /*25b0*/  F2FP.F16.F32.PACK_AB R14, RZ, R14 ;  /* 0x0000000eff0e723e */ /* 0x000fca00000000ff */
[----:B------:R0:W-:Y:S01]  /*25c0*/  @P3 STG.E.U16 desc[UR38][R10.64+0x12], R14 ;  /* 0x0000120e0a003986 */ /* 0x0001e2000c101526 */
[----:B------:R-:W-:Y:S05]  /*25d0*/  @!P1 BRA `(.L_x_39) ;  /* 0x0000000000049947 */ /* 0x000fea0003800000 */
[----:B------:R4:W5:Y:S02]  /*25e0*/  LDG.E.LTC128B.U16 R24, desc[UR38][R8.64+0x10] ;  /* 0x0000102608187981 */ /* 0x000964000c1e1520 */
.L_x_39:
[----:B------:R-:W-:Y:S05]  /*25f0*/  BSYNC B1 ;  /* 0x0000000000017941 */ /* 0x000fea0003800000 */
.L_x_38:
[----:B-----5:R-:W-:Y:S01]  /*2600*/  HADD2.F32 R5, -RZ, R24.H0_H0 ;  /* 0x20000018ff057230 */ /* 0x020fe20000004100 */
[----:B------:R-:W-:Y:S01]  /*2610*/  ISETP.GT.AND P0, PT, R3, 0x8, P0 ;  /* 0x000000080300780c */ /* 0x000fe20000704270 */
[----:B------:R-:W-:Y:S03]  /*2620*/  BSSY B1, `(.L_x_40) ;  /* 0x0000007000017945 */ /* 0x000fe60003800000 */
[----:B------:R-:W-:-:S04]  /*2630*/  FMUL R5, R5, R88 ;  /* 0x0000005805057220 */ /* 0x000fc80000400000 */
[----:B------:R-:W-:-:S05]  /*2640*/  FFMA R5, R30, R19, R5 ;  /* 0x000000131e057223 */ /* 0x000fca0000000005 */
[----:B------:R-:W-:-:S05]  /*2650*/  F2FP.F16.F32.PACK_AB R5, RZ, R5 ;  /* 0x00000005ff05723e */ /* 0x000fca00000000ff */
[----:B------:R0:W-:Y:S01]  /*2660*/  @P1 STG.E.U16 desc[UR38][R12.64+0x10], R5 ;  /* 0x000010050c001986 */ /* 0x0001e2000c101526 */
[----:B------:R-:W-:Y:S05]  /*2670*/  @!P0 BRA `(.L_x_41) ;  /* 0x0000000000048947 */ /* 0x000fea0003800000 */
[----:B------:R0:W5:Y:S02]  /*2680*/  LDG.E.LTC128B.U16 R24, desc[UR38][R8.64+0x12] ;  /* 0x0000122608187981 */ /* 0x000164000c1e1520 */
.L_x_41:
[----:B------:R-:W-:Y:S05]  /*2690*/  BSYNC B1 ;  /* 0x0000000000017941 */ /* 0x000fea0003800000 */
.L_x_40:
        /* <DEDUP_REMOVED lines=10> */
.L_x_43:
[----:B------:R-:W-:Y:S05]  /*2740*/  BSYNC B1 ;  /* 0x0000000000017941 */ /* 0x000fea0003800000 */
.L_x_42:
        /* <DEDUP_REMOVED lines=10> */
.L_x_45:
[----:B------:R-:W-:Y:S05]  /*27f0*/  BSYNC B1 ;  /* 0x0000000000017941 */ /* 0x000fea0003800000 */
.L_x_44:
[----:B0----5:R-:W-:Y:S01]  /*2800*/  HADD2.F32 R5, -RZ, R24.H0_H0 ;  /* 0x20000018ff057230 */ /* 0x021fe20000004100 */
        /* <DEDUP_REMOVED lines=8> */
.L_x_47:
[----:B------:R-:W-:Y:S05]  /*2890*/  BSYNC B1 ;  /* 0x0000000000017941 */ /* 0x000fea0003800000 */
.L_x_46:
        /* <DEDUP_REMOVED lines=9> */
.L_x_49:
[----:B------:R-:W-:Y:S05]  /*2930*/  BSYNC B1 ;  /* 0x0000000000017941 */ /* 0x000fea0003800000 */
.L_x_48:
        /* <DEDUP_REMOVED lines=10> */
.L_x_51:
[----:B------:R-:W-:Y:S05]  /*29e0*/  BSYNC B1 ;  /* 0x0000000000017941 */ /* 0x000fea0003800000 */
.L_x_50:
        /* <DEDUP_REMOVED lines=10> */
.L_x_53:
[----:B------:R-:W-:Y:S05]  /*2a90*/  BSYNC B1 ;  /* 0x0000000000017941 */ /* 0x000fea0003800000 */
.L_x_52:
        /* <DEDUP_REMOVED lines=9> */
.L_x_55:
[----:B------:R-:W-:Y:S05]  /*2b30*/  BSYNC B1 ;  /* 0x0000000000017941 */ /* 0x000fea0003800000 */
.L_x_54:
        /* <DEDUP_REMOVED lines=9> */
.L_x_57:
[----:B------:R-:W-:Y:S05]  /*2bd0*/  BSYNC B1 ;  /* 0x0000000000017941 */ /* 0x000fea0003800000 */
.L_x_56:
        /* <DEDUP_REMOVED lines=10> */
.L_x_59:
[----:B------:R-:W-:Y:S05]  /*2c80*/  BSYNC B1 ;  /* 0x0000000000017941 */ /* 0x000fea0003800000 */
.L_x_58:
        /* <DEDUP_REMOVED lines=10> */
.L_x_61:
[----:B------:R-:W-:Y:S05]  /*2d30*/  BSYNC B1 ;  /* 0x0000000000017941 */ /* 0x000fea0003800000 */
.L_x_60:
        /* <DEDUP_REMOVED lines=9> */
.L_x_63:
[----:B------:R-:W-:Y:S05]  /*2dd0*/  BSYNC B1 ;  /* 0x0000000000017941 */ /* 0x000fea0003800000 */
.L_x_62:
        /* <DEDUP_REMOVED lines=9> */
.L_x_65:
[----:B------:R-:W-:Y:S05]  /*2e70*/  BSYNC B1 ;  /* 0x0000000000017941 */ /* 0x000fea0003800000 */
.L_x_64:
        /* <DEDUP_REMOVED lines=10> */
.L_x_67:
[----:B------:R-:W-:Y:S05]  /*2f20*/  BSYNC B1 ;  /* 0x0000000000017941 */ /* 0x000fea0003800000 */
.L_x_66:
        /* <DEDUP_REMOVED lines=10> */
.L_x_69:
[----:B------:R-:W-:Y:S05]  /*2fd0*/  BSYNC B1 ;  /* 0x0000000000017941 */ /* 0x000fea0003800000 */
.L_x_68:
        /* <DEDUP_REMOVED lines=9> */
.L_x_71:
[----:B------:R-:W-:Y:S05]  /*3070*/  BSYNC B1 ;  /* 0x0000000000017941 */ /* 0x000fea0003800000 */
.L_x_70:
        /* <DEDUP_REMOVED lines=9> */
.L_x_73:
[----:B------:R-:W-:Y:S05]  /*3110*/  BSYNC B1 ;  /* 0x0000000000017941 */ /* 0x000fea0003800000 */
.L_x_72:
        /* <DEDUP_REMOVED lines=10> */
.L_x_75:
[----:B------:R-:W-:Y:S05]  /*31c0*/  BSYNC B1 ;  /* 0x0000000000017941 */ /* 0x000fea0003800000 */
.L_x_74:
        /* <DEDUP_REMOVED lines=10> */
.L_x_77:
[----:B------:R-:W-:Y:S05]  /*3270*/  BSYNC B1 ;  /* 0x0000000000017941 */ /* 0x000fea0003800000 */
.L_x_76:
        /* <DEDUP_REMOVED lines=9> */
.L_x_79:
[----:B------:R-:W-:Y:S05]  /*3310*/  BSYNC B1 ;  /* 0x0000000000017941 */ /* 0x000fea0003800000 */
.L_x_78:
        /* <DEDUP_REMOVED lines=9> */
.L_x_81:
[----:B------:R-:W-:Y:S05]  /*33b0*/  BSYNC B1 ;  /* 0x0000000000017941 */ /* 0x000fea0003800000 */
.L_x_80:
        /* <DEDUP_REMOVED lines=10> */
.L_x_83:
[----:B------:R-:W-:Y:S05]  /*3460*/  BSYNC B1 ;  /* 0x0000000000017941 */ /* 0x000fea0003800000 */
.L_x_82:
        /* <DEDUP_REMOVED lines=10> */
.L_x_85:
[----:B------:R-:W-:Y:S05]  /*3510*/  BSYNC B1 ;  /* 0x0000000000017941 */ /* 0x000fea0003800000 */
.L_x_84:
        /* <DEDUP_REMOVED lines=9> */
.L_x_87:
[----:B------:R-:W-:Y:S05]  /*35b0*/  BSYNC B1 ;  /* 0x0000000000017941 */ /* 0x000fea0003800000 */
.L_x_86:
        /* <DEDUP_REMOVED lines=9> */
.L_x_89:
[----:B------:R-:W-:Y:S05]  /*3650*/  BSYNC B1 ;  /* 0x0000000000017941 */ /* 0x000fea0003800000 */
.L_x_88:
        /* <DEDUP_REMOVED lines=10> */
.L_x_91:
[----:B------:R-:W-:Y:S05]  /*3700*/  BSYNC B1 ;  /* 0x0000000000017941 */ /* 0x000fea0003800000 */
.L_x_90:
        /* <DEDUP_REMOVED lines=10> */
.L_x_93:
[----:B------:R-:W-:Y:S05]  /*37b0*/  BSYNC B1 ;  /* 0x0000000000017941 */ /* 0x000fea0003800000 */
.L_x_92:
        /* <DEDUP_REMOVED lines=9> */
.L_x_95:
[----:B------:R-:W-:Y:S05]  /*3850*/  BSYNC B1 ;  /* 0x0000000000017941 */ /* 0x000fea0003800000 */
.L_x_94:
        /* <DEDUP_REMOVED lines=9> */
.L_x_97:
[----:B------:R-:W-:Y:S05]  /*38f0*/  BSYNC B1 ;  /* 0x0000000000017941 */ /* 0x000fea0003800000 */
.L_x_96:
        /* <DEDUP_REMOVED lines=10> */
.L_x_99:
[----:B------:R-:W-:Y:S05]  /*39a0*/  BSYNC B1 ;  /* 0x0000000000017941 */ /* 0x000fea0003800000 */
.L_x_98:
        /* <DEDUP_REMOVED lines=10> */
.L_x_101:
[----:B------:R-:W-:Y:S05]  /*3a50*/  BSYNC B1 ;  /* 0x0000000000017941 */ /* 0x000fea0003800000 */
.L_x_100:
        /* <DEDUP_REMOVED lines=9> */
.L_x_103:
[----:B------:R-:W-:Y:S05]  /*3af0*/  BSYNC B1 ;  /* 0x0000000000017941 */ /* 0x000fea0003800000 */
.L_x_102:
        /* <DEDUP_REMOVED lines=9> */
.L_x_105:
[----:B------:R-:W-:Y:S05]  /*3b90*/  BSYNC B1 ;  /* 0x0000000000017941 */ /* 0x000fea0003800000 */
.L_x_104:
        /* <DEDUP_REMOVED lines=10> */
.L_x_107:
[----:B------:R-:W-:Y:S05]  /*3c40*/  BSYNC B1 ;  /* 0x0000000000017941 */ /* 0x000fea0003800000 */
.L_x_106:
        /* <DEDUP_REMOVED lines=10> */
.L_x_109:
[----:B------:R-:W-:Y:S05]  /*3cf0*/  BSYNC B1 ;  /* 0x0000000000017941 */ /* 0x000fea0003800000 */
.L_x_108:
        /* <DEDUP_REMOVED lines=9> */
.L_x_111:
[----:B------:R-:W-:Y:S05]  /*3d90*/  BSYNC B1 ;  /* 0x0000000000017941 */ /* 0x000fea0003800000 */
.L_x_110:
        /* <DEDUP_REMOVED lines=9> */
.L_x_113:
[----:B------:R-:W-:Y:S05]  /*3e30*/  BSYNC B1 ;  /* 0x0000000000017941 */ /* 0x000fea0003800000 */
.L_x_112:
        /* <DEDUP_REMOVED lines=10> */
.L_x_115:
[----:B------:R-:W-:Y:S05]  /*3ee0*/  BSYNC B1 ;  /* 0x0000000000017941 */ /* 0x000fea0003800000 */
.L_x_114:
        /* <DEDUP_REMOVED lines=10> */
.L_x_117:
[----:B------:R-:W-:Y:S05]  /*3f90*/  BSYNC B1 ;  /* 0x0000000000017941 */ /* 0x000fea0003800000 */
.L_x_116:
        /* <DEDUP_REMOVED lines=9> */
.L_x_119:
[----:B------:R-:W-:Y:S05]  /*4030*/  BSYNC B1 ;  /* 0x0000000000017941 */ /* 0x000fea0003800000 */
.L_x_118:
        /* <DEDUP_REMOVED lines=9> */
.L_x_121:
[----:B------:R-:W-:Y:S05]  /*40d0*/  BSYNC B1 ;  /* 0x0000000000017941 */ /* 0x000fea0003800000 */
.L_x_120:
        /* <DEDUP_REMOVED lines=10> */
.L_x_123:
[----:B------:R-:W-:Y:S05]  /*4180*/  BSYNC B1 ;  /* 0x0000000000017941 */ /* 0x000fea0003800000 */
.L_x_122:
        /* <DEDUP_REMOVED lines=10> */
.L_x_125:
[----:B------:R-:W-:Y:S05]  /*4230*/  BSYNC B1 ;  /* 0x0000000000017941 */ /* 0x000fea0003800000 */
.L_x_124:
        /* <DEDUP_REMOVED lines=9> */
.L_x_127:
[----:B------:R-:W-:Y:S05]  /*42d0*/  BSYNC B1 ;  /* 0x0000000000017941 */ /* 0x000fea0003800000 */
.L_x_126:
        /* <DEDUP_REMOVED lines=9> */
.L_x_129:
[----:B------:R-:W-:Y:S05]  /*4370*/  BSYNC B1 ;  /* 0x0000000000017941 */ /* 0x000fea0003800000 */
.L_x_128:
        /* <DEDUP_REMOVED lines=10> */
.L_x_131:
[----:B------:R-:W-:Y:S05]  /*4420*/  BSYNC B1 ;  /* 0x0000000000017941 */ /* 0x000fea0003800000 */
.L_x_130:
        /* <DEDUP_REMOVED lines=10> */
.L_x_133:
[----:B------:R-:W-:Y:S05]  /*44d0*/  BSYNC B1 ;  /* 0x0000000000017941 */ /* 0x000fea0003800000 */
.L_x_132:
        /* <DEDUP_REMOVED lines=9> */
.L_x_135:
[----:B------:R-:W-:Y:S05]  /*4570*/  BSYNC B1 ;  /* 0x0000000000017941 */ /* 0x000fea0003800000 */
.L_x_134:
        /* <DEDUP_REMOVED lines=9> */
.L_x_137:
[----:B------:R-:W-:Y:S05]  /*4610*/  BSYNC B1 ;  /* 0x0000000000017941 */ /* 0x000fea0003800000 */
.L_x_136:
        /* <DEDUP_REMOVED lines=10> */
.L_x_139:
[----:B------:R-:W-:Y:S05]  /*46c0*/  BSYNC B1 ;  /* 0x0000000000017941 */ /* 0x000fea0003800000 */
.L_x_138:
        /* <DEDUP_REMOVED lines=10> */
.L_x_141:
[----:B------:R-:W-:Y:S05]  /*4770*/  BSYNC B1 ;  /* 0x0000000000017941 */ /* 0x000fea0003800000 */
.L_x_140:
        /* <DEDUP_REMOVED lines=9> */
.L_x_143:
[----:B------:R-:W-:Y:S05]  /*4810*/  BSYNC B1 ;  /* 0x0000000000017941 */ /* 0x000fea0003800000 */
.L_x_142:
        /* <DEDUP_REMOVED lines=9> */
.L_x_145:
[----:B------:R-:W-:Y:S05]  /*48b0*/  BSYNC B1 ;  /* 0x0000000000017941 */ /* 0x000fea0003800000 */
.L_x_144:
        /* <DEDUP_REMOVED lines=10> */
.L_x_147:
[----:B------:R-:W-:Y:S05]  /*4960*/  BSYNC B1 ;  /* 0x0000000000017941 */ /* 0x000fea0003800000 */
.L_x_146:
[----:B-----5:R-:W-:Y:S01]  /*4970*/  HADD2.F32 R5, -RZ, R24.H0_H0 ;  /* 0x20000018ff057230 */ /* 0x020fe20000004100 */
[----:B------:R-:W-:Y:S01]  /*4980*/  ISETP.GT.AND P0, PT, R4, 0x79, PT ;  /* 0x000000790400780c */ /* 0x000fe20003f04270 */
[----:B------:R-:W-:Y:S01]  /*4990*/  @P2 IMAD.MOV.U32 R4, RZ, RZ, R10 ;  /* 0x000000ffff042224 */ /* 0x000fe200078e000a */
[----:B------:R-:W-:Y:S02]  /*49a0*/  BSSY B1, `(.L_x_148) ;  /* 0x000000a000017945 */ /* 0x000fe40003800000 */
[----:B------:R-:W-:Y:S01]  /*49b0*/  FMUL R5, R5, R88 ;  /* 0x0000005805057220 */ /* 0x000fe20000400000 */
[----:B------:R-:W-:-:S03]  /*49c0*/  ISETP.GT.AND P3, PT, R3, RZ, P0 ;  /* 0x000000ff0300720c */ /* 0x000fc60000764270 */
[----:B------:R-:W-:-:S05]  /*49d0*/  FFMA R5, R84, R19, R5 ;  /* 0x0000001354057223 */ /* 0x000fca0000000005 */
[----:B------:R-:W-:-:S04]  /*49e0*/  F2FP.F16.F32.PACK_AB R5, RZ, R5 ;  /* 0x00000005ff05723e */ /* 0x000fc800000000ff */
[----:B0-----:R-:W-:Y:S01]  /*49f0*/  PRMT R14, R5, 0x7610, R14 ;  /* 0x00007610050e7816 */ /* 0x001fe2000000000e */
[----:B------:R-:W-:-:S05]  /*4a00*/  @P2 IMAD.MOV.U32 R5, RZ, RZ, R11 ;  /* 0x000000ffff052224 */ /* 0x000fca00078e000b */
[----:B------:R0:W-:Y:S01]  /*4a10*/  @P2 STG.E.U16 desc[UR38][R4.64+0xf0], R14 ;  /* 0x0000f00e04002986 */ /* 0x0001e2000c101526 */
[----:B------:R-:W-:Y:S05]  /*4a20*/  @!P3 BRA `(.L_x_149) ;  /* 0x000000000004b947 */ /* 0x000fea0003800000 */
[----:B------:R0:W5:Y:S02]  /*4a30*/  LDG.E.LTC128B.U16 R24, desc[UR38][R6.64+0xf2] ;  /* 0x0000f22606187981 */ /* 0x000164000c1e1520 */
.L_x_149:
[----:B------:R-:W-:Y:S05]  /*4a40*/  BSYNC B1 ;  /* 0x0000000000017941 */ /* 0x000fea0003800000 */
.L_x_148:
        /* <DEDUP_REMOVED lines=9> */
.L_x_151:
[----:B------:R-:W-:Y:S05]  /*4ae0*/  BSYNC B1 ;  /* 0x0000000000017941 */ /* 0x000fea0003800000 */
.L_x_150:
[----:B-----5:R-:W-:Y:S01]  /*4af0*/  HADD2.F32 R5, -RZ, R24.H0_H0 ;  /* 0x20000018ff057230 */ /* 0x020fe20000004100 */
[----:B------:R-:W-:Y:S01]  /*4b00*/  ISETP.GT.AND P0, PT, R3, 0x8, P0 ;  /* 0x000000080300780c */ /* 0x000fe20000704270 */
[----:B0-----:R-:W-:Y:S01]  /*4b10*/  @P1 IMAD.MOV.U32 R4, RZ, RZ, R12 ;  /* 0x000000ffff041224 */ /* 0x001fe200078e000c */
[----:B------:R-:W-:Y:S02]  /*4b20*/  BSSY B1, `(.L_x_152) ;  /* 0x0000009000017945 */ /* 0x000fe40003800000 */
[----:B------:R-:W-:-:S04]  /*4b30*/  FMUL R5, R5, R88 ;  /* 0x0000005805057220 */ /* 0x000fc80000400000 */
[----:B------:R-:W-:-:S05]  /*4b40*/  FFMA R5, R86, R19, R5 ;  /* 0x0000001356057223 */ /* 0x000fca0000000005 */
[----:B------:R-:W-:-:S04]  /*4b50*/  F2FP.F16.F32.PACK_AB R5, RZ, R5 ;  /* 0x00000005ff05723e */ /* 0x000fc800000000ff */
[----:B-1-3--:R-:W-:Y:S01]  /*4b60*/  PRMT R6, R5, 0x7610, R6 ;  /* 0x0000761005067816 */ /* 0x00afe20000000006 */
[----:B------:R-:W-:-:S05]  /*4b70*/  @P1 IMAD.MOV.U32 R5, RZ, RZ, R13 ;  /* 0x000000ffff051224 */ /* 0x000fca00078e000d */
[----:B------:R0:W-:Y:S01]  /*4b80*/  @P1 STG.E.U16 desc[UR38][R4.64+0xf0], R6 ;  /* 0x0000f00604001986 */ /* 0x0001e2000c101526 */
[----:B------:R-:W-:Y:S05]  /*4b90*/  @!P0 BRA `(.L_x_153) ;  /* 0x0000000000048947 */ /* 0x000fea0003800000 */
[----:B------:R1:W5:Y:S02]  /*4ba0*/  LDG.E.LTC128B.U16 R24, desc[UR38][R8.64+0xf2] ;  /* 0x0000f22608187981 */ /* 0x000364000c1e1520 */
.L_x_153:
[----:B------:R-:W-:Y:S05]  /*4bb0*/  BSYNC B1 ;  /* 0x0000000000017941 */ /* 0x000fea0003800000 */
.L_x_152:
[----:B------:R-:W-:Y:S05]  /*4bc0*/  @!P0 BRA `(.L_x_154) ;  /* 0x0000001000e88947 */ /* 0x000fea0003800000 */
[----:B-----5:R-:W-:-:S05]  /*4bd0*/  HADD2.F32 R3, -RZ, R24.H0_H0 ;  /* 0x20000018ff037230 */ /* 0x020fca0000004100 */
[----:B0-----:R-:W-:-:S04]  /*4be0*/  FMUL R4, R3, R88 ;  /* 0x0000005803047220 */ /* 0x001fc80000400000 */
[----:B------:R-:W-:-:S05]  /*4bf0*/  FFMA R4, R87, R19, R4 ;  /* 0x0000001357047223 */ /* 0x000fca0000000004 */
[----:B------:R-:W-:-:S05]  /*4c00*/  F2FP.F16.F32.PACK_AB R4, RZ, R4 ;  /* 0x00000004ff04723e */ /* 0x000fca00000000ff */
[----:B------:R3:W-:Y:S01]  /*4c10*/  STG.E.U16 desc[UR38][R12.64+0xf2], R4 ;  /* 0x0000f2040c007986 */ /* 0x0007e2000c101526 */
[----:B------:R-:W-:Y:S05]  /*4c20*/  BRA `(.L_x_154) ;  /* 0x0000001000d07947 */ /* 0x000fea0003800000 */
.L_x_29:
[----:B------:R-:W-:Y:S01]  /*4c30*/  ISETP.GT.AND P3, PT, R4, 0x1, PT ;  /* 0x000000010400780c */ /* 0x000fe20003f64270 */
[----:B------:R-:W-:Y:S01]  /*4c40*/  ULDC.64 UR4, c[0x0][0x5c0] ;  /* 0x0001700000047ab9 */ /* 0x000fe20000000a00 */
[-C--:B------:R-:W-:Y:S01]  /*4c50*/  FMUL R24, R24, R19.reuse ;  /* 0x0000001318187220 */ /* 0x080fe20000400000 */
[----:B------:R-:W-:Y:S01]  /*4c60*/  LEA R6, P4, R102, UR4, 0x1 ;  /* 0x0000000466067c11 */ /* 0x000fe2000f8808ff */
[-C--:B------:R-:W-:Y:S01]  /*4c70*/  FMUL R25, R25, R19.reuse ;  /* 0x0000001319197220 */ /* 0x080fe20000400000 */
[----:B------:R-:W-:Y:S01]  /*4c80*/  ISETP.GT.AND P0, PT, R3, RZ, P3 ;  /* 0x000000ff0300720c */ /* 0x000fe20001f04270 */
[-C--:B------:R-:W-:Y:S01]  /*4c90*/  FMUL R26, R26, R19.reuse ;  /* 0x000000131a1a7220 */ /* 0x080fe20000400000 */
[----:B------:R-:W-:Y:S01]  /*4ca0*/  F2FP.F16.F32.PACK_AB R24, RZ, R24 ;  /* 0x00000018ff18723e */ /* 0x000fe200000000ff */
[-C--:B------:R-:W-:Y:S01]  /*4cb0*/  FMUL R27, R27, R19.reuse ;  /* 0x000000131b1b7220 */ /* 0x080fe20000400000 */
[----:B------:R-:W-:Y:S01]  /*4cc0*/  LEA.HI.X R7, R102, UR5, R113, 0x1, P4 ;  /* 0x0000000566077c11 */ /* 0x000fe2000a0f0c71 */
[----:B------:R-:W-:Y:S01]  /*4cd0*/  FMUL R28, R28, R19 ;  /* 0x000000131c1c7220 */ /* 0x000fe20000400000 */
[----:B------:R-:W-:Y:S01]  /*4ce0*/  F2FP.F16.F32.PACK_AB R25, RZ, R25 ;  /* 0x00000019ff19723e */ /* 0x000fe200000000ff */
[-C--:B------:R-:W-:Y:S01]  /*4cf0*/  FMUL R29, R29, R19.reuse ;  /* 0x000000131d1d7220 */ /* 0x080fe20000400000 */
[----:B------:R-:W-:Y:S01]  /*4d00*/  ISETP.GT.AND P2, PT, R3, 0x8, P2 ;  /* 0x000000080300780c */ /* 0x000fe20001744270 */
[----:B------:R-:W-:Y:S01]  /*4d10*/  @P1 STG.E.U16 desc[UR38][R6.64], R24 ;  /* 0x0000001806001986 */ /* 0x000fe2000c101526 */
[----:B------:R-:W-:Y:S01]  /*4d20*/  ISETP.GT.AND P1, PT, R4, 0x8, PT ;  /* 0x000000080400780c */ /* 0x000fe20003f24270 */
[-C--:B------:R-:W-:Y:S01]  /*4d30*/  FMUL R30, R30, R19.reuse ;  /* 0x000000131e1e7220 */ /* 0x080fe20000400000 */
[C---:B------:R-:W-:Y:S01]  /*4d40*/  SHF.L.U64.HI R5, R92.reuse, 0x1, R91 ;  /* 0x000000015c057819 */ /* 0x040fe2000001025b */
[----:B------:R-:W-:Y:S01]  /*4d50*/  @P0 STG.E.U16 desc[UR38][R6.64+0x2], R25 ;  /* 0x0000021906000986 */ /* 0x000fe2000c101526 */
[----:B------:R-:W-:Y:S01]  /*4d60*/  LEA R8, P5, R92, R6, 0x1 ;  /* 0x000000065c087211 */ /* 0x000fe200078a08ff */
[-C--:B------:R-:W-:Y:S01]  /*4d70*/  FMUL R31, R31, R19.reuse ;  /* 0x000000131f1f7220 */ /* 0x080fe20000400000 */
[----:B------:R-:W-:Y:S01]  /*4d80*/  ISETP.GT.AND P3, PT, R3, 0x8, P3 ;  /* 0x000000080300780c */ /* 0x000fe20001f64270 */
[-C--:B------:R-:W-:Y:S01]  /*4d90*/  FMUL R32, R32, R19.reuse ;  /* 0x0000001320207220 */ /* 0x080fe20000400000 */
[----:B------:R-:W-:Y:S01]  /*4da0*/  ISETP.GT.AND P0, PT, R4, 0x9, PT ;  /* 0x000000090400780c */ /* 0x000fe20003f04270 */
[----:B------:R-:W-:Y:S01]  /*4db0*/  IMAD.X R9, R5, 0x1, R7, P5 ;  /* 0x0000000105097824 */ /* 0x000fe200028e0607 */
[----:B------:R-:W-:Y:S01]  /*4dc0*/  ISETP.GT.AND P4, PT, R3, RZ, P1 ;  /* 0x000000ff0300720c */ /* 0x000fe20000f84270 */
[-C--:B------:R-:W-:Y:S01]  /*4dd0*/  FMUL R33, R33, R19.reuse ;  /* 0x0000001321217220 */ /* 0x080fe20000400000 */
[----:B------:R-:W-:Y:S01]  /*4de0*/  F2FP.F16.F32.PACK_AB R26, RZ, R26 ;  /* 0x0000001aff1a723e */ /* 0x000fe200000000ff */
[-C--:B------:R-:W-:Y:S01]  /*4df0*/  FMUL R34, R34, R19.reuse ;  /* 0x0000001322227220 */ /* 0x080fe20000400000 */
[----:B------:R-:W-:Y:S01]  /*4e00*/  ISETP.GT.AND P5, PT, R3, RZ, P0 ;  /* 0x000000ff0300720c */ /* 0x000fe200007a4270 */
[----:B------:R-:W-:Y:S01]  /*4e10*/  FMUL R35, R35, R19 ;  /* 0x0000001323237220 */ /* 0x000fe20000400000 */
[----:B------:R-:W-:Y:S01]  /*4e20*/  F2FP.F16.F32.PACK_AB R27, RZ, R27 ;  /* 0x0000001bff1b723e */ /* 0x000fe200000000ff */
[----:B------:R-:W-:Y:S01]  /*4e30*/  @P2 STG.E.U16 desc[UR38][R8.64], R26 ;  /* 0x0000001a08002986 */ /* 0x000fe2000c101526 */
[----:B------:R-:W-:Y:S01]  /*4e40*/  F2FP.F16.F32.PACK_AB R28, RZ, R28 ;  /* 0x0000001cff1c723e */ /* 0x000fe200000000ff */
[-C--:B------:R-:W-:Y:S01]  /*4e50*/  FMUL R36, R36, R19.reuse ;  /* 0x0000001324247220 */ /* 0x080fe20000400000 */
[----:B------:R-:W-:Y:S01]  /*4e60*/  ISETP.GT.AND P2, PT, R3, 0x8, P1 ;  /* 0x000000080300780c */ /* 0x000fe20000f44270 */
[----:B------:R-:W-:Y:S01]  /*4e70*/  @P3 STG.E.U16 desc[UR38][R8.64+0x2], R27 ;  /* 0x0000021b08003986 */ /* 0x000fe2000c101526 */
[----:B------:R-:W-:Y:S01]  /*4e80*/  ISETP.GT.AND P1, PT, R4, 0x10, PT ;  /* 0x000000100400780c */ /* 0x000fe20003f24270 */
[----:B------:R-:W-:Y:S01]  /*4e90*/  FMUL R37, R37, R19 ;  /* 0x0000001325257220 */ /* 0x000fe20000400000 */
[----:B------:R-:W-:Y:S01]  /*4ea0*/  F2FP.F16.F32.PACK_AB R29, RZ, R29 ;  /* 0x0000001dff1d723e */ /* 0x000fe200000000ff */
[----:B------:R-:W-:Y:S01]  /*4eb0*/  @P4 STG.E.U16 desc[UR38][R6.64+0x10], R28 ;  /* 0x0000101c06004986 */ /* 0x000fe2000c101526 */
[C---:B------:R-:W-:Y:S01]  /*4ec0*/  ISETP.GT.AND P3, PT, R3.reuse, 0x8, P0 ;  /* 0x000000080300780c */ /* 0x040fe20000764270 */
[-C--:B------:R-:W-:Y:S01]  /*4ed0*/  FMUL R38, R38, R19.reuse ;  /* 0x0000001326267220 */ /* 0x080fe20000400000 */
[----:B------:R-:W-:Y:S01]  /*4ee0*/  ISETP.GT.AND P0, PT, R4, 0x11, PT ;  /* 0x000000110400780c */ /* 0x000fe20003f04270 */
[----:B------:R-:W-:Y:S01]  /*4ef0*/  @P5 STG.E.U16 desc[UR38][R6.64+0x12], R29 ;  /* 0x0000121d06005986 */ /* 0x000fe2000c101526 */
        /* <DEDUP_REMOVED lines=161> */
[----:B------:R-:W-:Y:S01]  /*5910*/  FMUL R87, R87, R19 ;  /* 0x0000001357577220 */ /* 0x000fe20000400000 */
[----:B------:R-:W-:-:S02]  /*5920*/  F2FP.F16.F32.PACK_AB R62, RZ, R62 ;  /* 0x0000003eff3e723e */ /* 0x000fc400000000ff */
[C---:B------:R-:W-:Y:S02]  /*5930*/  ISETP.GT.AND P5, PT, R3.reuse, RZ, P0 ;  /* 0x000000ff0300720c */ /* 0x040fe400007a4270 */
[----:B------:R-:W-:Y:S01]  /*5940*/  F2FP.F16.F32.PACK_AB R63, RZ, R63 ;  /* 0x0000003fff3f723e */ /* 0x000fe200000000ff */
[----:B------:R-:W-:Y:S01]  /*5950*/  @P2 STG.E.U16 desc[UR38][R8.64+0x90], R62 ;  /* 0x0000903e08002986 */ /* 0x000fe2000c101526 */
[----:B------:R-:W-:Y:S02]  /*5960*/  F2FP.F16.F32.PACK_AB R64, RZ, R64 ;  /* 0x00000040ff40723e */ /* 0x000fe400000000ff */
[C---:B------:R-:W-:Y:S01]  /*5970*/  ISETP.GT.AND P2, PT, R3.reuse, 0x8, P1 ;  /* 0x000000080300780c */ /* 0x040fe20000f44270 */
[----:B------:R-:W-:Y:S01]  /*5980*/  @P3 STG.E.U16 desc[UR38][R8.64+0x92], R63 ;  /* 0x0000923f08003986 */ /* 0x000fe2000c101526 */
[----:B------:R-:W-:Y:S02]  /*5990*/  ISETP.GT.AND P1, PT, R4, 0x58, PT ;  /* 0x000000580400780c */ /* 0x000fe40003f24270 */
[----:B------:R-:W-:Y:S01]  /*59a0*/  F2FP.F16.F32.PACK_AB R65, RZ, R65 ;  /* 0x00000041ff41723e */ /* 0x000fe200000000ff */
[----:B------:R-:W-:Y:S01]  /*59b0*/  @P4 STG.E.U16 desc[UR38][R6.64+0xa0], R64 ;  /* 0x0000a04006004986 */ /* 0x000fe2000c101526 */
[----:B------:R-:W-:-:S02]  /*59c0*/  ISETP.GT.AND P3, PT, R3, 0x8, P0 ;  /* 0x000000080300780c */ /* 0x000fc40000764270 */
[----:B------:R-:W-:Y:S01]  /*59d0*/  ISETP.GT.AND P0, PT, R4, 0x59, PT ;  /* 0x000000590400780c */ /* 0x000fe20003f04270 */
[----:B------:R-:W-:Y:S01]  /*59e0*/  @P5 STG.E.U16 desc[UR38][R6.64+0xa2], R65 ;  /* 0x0000a24106005986 */ /* 0x000fe2000c101526 */
[C---:B------:R-:W-:Y:S02]  /*59f0*/  ISETP.GT.AND P4, PT, R3.reuse, RZ, P1 ;  /* 0x000000ff0300720c */ /* 0x040fe40000f84270 */
[----:B------:R-:W-:Y:S02]  /*5a00*/  F2FP.F16.F32.PACK_AB R66, RZ, R66 ;  /* 0x00000042ff42723e */ /* 0x000fe400000000ff */
[----:B------:R-:W-:Y:S02]  /*5a10*/  ISETP.GT.AND P5, PT, R3, RZ, P0 ;  /* 0x000000ff0300720c */ /* 0x000fe400007a4270 */
[----:B------:R-:W-:Y:S01]  /*5a20*/  F2FP.F16.F32.PACK_AB R67, RZ, R67 ;  /* 0x00000043ff43723e */ /* 0x000fe200000000ff */
[----:B------:R-:W-:Y:S01]  /*5a30*/  @P2 STG.E.U16 desc[UR38][R8.64+0xa0], R66 ;  /* 0x0000a04208002986 */ /* 0x000fe2000c101526 */
[----:B------:R-:W-:-:S02]  /*5a40*/  F2FP.F16.F32.PACK_AB R68, RZ, R68 ;  /* 0x00000044ff44723e */ /* 0x000fc400000000ff */
[C---:B------:R-:W-:Y:S01]  /*5a50*/  ISETP.GT.AND P2, PT, R3.reuse, 0x8, P1 ;  /* 0x000000080300780c */ /* 0x040fe20000f44270 */
[----:B------:R-:W-:Y:S01]  /*5a60*/  @P3 STG.E.U16 desc[UR38][R8.64+0xa2], R67 ;  /* 0x0000a24308003986 */ /* 0x000fe2000c101526 */
[C---:B------:R-:W-:Y:S02]  /*5a70*/  ISETP.GT.AND P1, PT, R4.reuse, 0x60, PT ;  /* 0x000000600400780c */ /* 0x040fe40003f24270 */
[----:B------:R-:W-:Y:S01]  /*5a80*/  F2FP.F16.F32.PACK_AB R69, RZ, R69 ;  /* 0x00000045ff45723e */ /* 0x000fe200000000ff */
[----:B------:R-:W-:Y:S01]  /*5a90*/  @P4 STG.E.U16 desc[UR38][R6.64+0xb0], R68 ;  /* 0x0000b04406004986 */ /* 0x000fe2000c101526 */
[C---:B------:R-:W-:Y:S02]  /*5aa0*/  ISETP.GT.AND P3, PT, R3.reuse, 0x8, P0 ;  /* 0x000000080300780c */ /* 0x040fe40000764270 */
[----:B------:R-:W-:Y:S01]  /*5ab0*/  ISETP.GT.AND P0, PT, R4, 0x61, PT ;  /* 0x000000610400780c */ /* 0x000fe20003f04270 */
[----:B------:R-:W-:Y:S01]  /*5ac0*/  @P5 STG.E.U16 desc[UR38][R6.64+0xb2], R69 ;  /* 0x0000b24506005986 */ /* 0x000fe2000c101526 */
[----:B------:R-:W-:-:S02]  /*5ad0*/  ISETP.GT.AND P4, PT, R3, RZ, P1 ;  /* 0x000000ff0300720c */ /* 0x000fc40000f84270 */
[C---:B------:R-:W-:Y:S02]  /*5ae0*/  ISETP.GT.AND P5, PT, R3.reuse, RZ, P0 ;  /* 0x000000ff0300720c */ /* 0x040fe400007a4270 */
[----:B------:R-:W-:Y:S02]  /*5af0*/  F2FP.F16.F32.PACK_AB R70, RZ, R70 ;  /* 0x00000046ff46723e */ /* 0x000fe400000000ff */
[----:B------:R-:W-:Y:S02]  /*5b00*/  F2FP.F16.F32.PACK_AB R71, RZ, R71 ;  /* 0x00000047ff47723e */ /* 0x000fe400000000ff */
[----:B------:R-:W-:Y:S01]  /*5b10*/  F2FP.F16.F32.PACK_AB R72, RZ, R72 ;  /* 0x00000048ff48723e */ /* 0x000fe200000000ff */
[----:B------:R-:W-:Y:S01]  /*5b20*/  @P2 STG.E.U16 desc[UR38][R8.64+0xb0], R70 ;  /* 0x0000b04608002986 */ /* 0x000fe2000c101526 */
[----:B------:R-:W-:Y:S02]  /*5b30*/  F2FP.F16.F32.PACK_AB R73, RZ, R73 ;  /* 0x00000049ff49723e */ /* 0x000fe400000000ff */
[C---:B------:R-:W-:Y:S01]  /*5b40*/  ISETP.GT.AND P1, PT, R3.reuse, 0x8, P1 ;  /* 0x000000080300780c */ /* 0x040fe20000f24270 */
[----:B------:R-:W-:Y:S01]  /*5b50*/  @P3 STG.E.U16 desc[UR38][R8.64+0xb2], R71 ;  /* 0x0000b24708003986 */ /* 0x000fe2000c101526 */
[----:B------:R-:W-:-:S02]  /*5b60*/  ISETP.GT.AND P2, PT, R3, 0x8, P0 ;  /* 0x000000080300780c */ /* 0x000fc40000744270 */
[C---:B------:R-:W-:Y:S01]  /*5b70*/  ISETP.GT.AND P0, PT, R4.reuse, 0x69, PT ;  /* 0x000000690400780c */ /* 0x040fe20003f04270 */
[----:B------:R-:W-:Y:S01]  /*5b80*/  @P4 STG.E.U16 desc[UR38][R6.64+0xc0], R72 ;  /* 0x0000c04806004986 */ /* 0x000fe2000c101526 */
[----:B------:R-:W-:Y:S02]  /*5b90*/  ISETP.GT.AND P4, PT, R4, 0x68, PT ;  /* 0x000000680400780c */ /* 0x000fe40003f84270 */
[----:B------:R-:W-:Y:S01]  /*5ba0*/  F2FP.F16.F32.PACK_AB R74, RZ, R74 ;  /* 0x0000004aff4a723e */ /* 0x000fe200000000ff */
[----:B------:R-:W-:Y:S01]  /*5bb0*/  @P5 STG.E.U16 desc[UR38][R6.64+0xc2], R73 ;  /* 0x0000c24906005986 */ /* 0x000fe2000c101526 */
[C---:B------:R-:W-:Y:S02]  /*5bc0*/  ISETP.GT.AND P5, PT, R3.reuse, RZ, P4 ;  /* 0x000000ff0300720c */ /* 0x040fe400027a4270 */
[----:B------:R-:W-:Y:S01]  /*5bd0*/  ISETP.GT.AND P3, PT, R3, RZ, P0 ;  /* 0x000000ff0300720c */ /* 0x000fe20000764270 */
[----:B------:R-:W-:Y:S01]  /*5be0*/  @P1 STG.E.U16 desc[UR38][R8.64+0xc0], R74 ;  /* 0x0000c04a08001986 */ /* 0x000fe2000c101526 */
[----:B------:R-:W-:-:S02]  /*5bf0*/  F2FP.F16.F32.PACK_AB R75, RZ, R75 ;  /* 0x0000004bff4b723e */ /* 0x000fc400000000ff */
[----:B------:R-:W-:Y:S02]  /*5c00*/  F2FP.F16.F32.PACK_AB R76, RZ, R76 ;  /* 0x0000004cff4c723e */ /* 0x000fe400000000ff */
[C---:B------:R-:W-:Y:S01]  /*5c10*/  ISETP.GT.AND P4, PT, R3.reuse, 0x8, P4 ;  /* 0x000000080300780c */ /* 0x040fe20002784270 */
[----:B------:R-:W-:Y:S01]  /*5c20*/  @P2 STG.E.U16 desc[UR38][R8.64+0xc2], R75 ;  /* 0x0000c24b08002986 */ /* 0x000fe2000c101526 */
[----:B------:R-:W-:Y:S02]  /*5c30*/  F2FP.F16.F32.PACK_AB R77, RZ, R77 ;  /* 0x0000004dff4d723e */ /* 0x000fe400000000ff */
[C---:B------:R-:W-:Y:S01]  /*5c40*/  ISETP.GT.AND P2, PT, R4.reuse, 0x71, PT ;  /* 0x000000710400780c */ /* 0x040fe20003f44270 */
[----:B------:R-:W-:Y:S01]  /*5c50*/  @P5 STG.E.U16 desc[UR38][R6.64+0xd0], R76 ;  /* 0x0000d04c06005986 */ /* 0x000fe2000c101526 */
[----:B------:R-:W-:Y:S02]  /*5c60*/  ISETP.GT.AND P5, PT, R3, 0x8, P0 ;  /* 0x000000080300780c */ /* 0x000fe400007a4270 */
[C---:B------:R-:W-:Y:S01]  /*5c70*/  ISETP.GT.AND P1, PT, R4.reuse, 0x78, PT ;  /* 0x000000780400780c */ /* 0x040fe20003f24270 */
[----:B------:R-:W-:Y:S01]  /*5c80*/  @P3 STG.E.U16 desc[UR38][R6.64+0xd2], R77 ;  /* 0x0000d24d06003986 */ /* 0x000fe2000c101526 */
[----:B------:R-:W-:-:S02]  /*5c90*/  ISETP.GT.AND P3, PT, R4, 0x70, PT ;  /* 0x000000700400780c */ /* 0x000fc40003f64270 */
[----:B------:R-:W-:Y:S01]  /*5ca0*/  ISETP.GT.AND P0, PT, R4, 0x79, PT ;  /* 0x000000790400780c */ /* 0x000fe20003f04270 */
[----:B------:R-:W-:Y:S01]  /*5cb0*/  @P4 IMAD.MOV.U32 R4, RZ, RZ, R8 ;  /* 0x000000ffff044224 */ /* 0x000fe200078e0008 */
[----:B------:R-:W-:Y:S01]  /*5cc0*/  F2FP.F16.F32.PACK_AB R78, RZ, R78 ;  /* 0x0000004eff4e723e */ /* 0x000fe200000000ff */
[----:B------:R-:W-:Y:S01]  /*5cd0*/  @P4 IMAD.MOV.U32 R5, RZ, RZ, R9 ;  /* 0x000000ffff054224 */ /* 0x000fe200078e0009 */
[----:B------:R-:W-:Y:S02]  /*5ce0*/  F2FP.F16.F32.PACK_AB R79, RZ, R79 ;  /* 0x0000004fff4f723e */ /* 0x000fe400000000ff */
[----:B------:R-:W-:Y:S02]  /*5cf0*/  F2FP.F16.F32.PACK_AB R80, RZ, R80 ;  /* 0x00000050ff50723e */ /* 0x000fe400000000ff */
[----:B------:R0:W-:Y:S01]  /*5d00*/  @P4 STG.E.U16 desc[UR38][R4.64+0xd0], R78 ;  /* 0x0000d04e04004986 */ /* 0x0001e2000c101526 */
[----:B------:R-:W-:Y:S02]  /*5d10*/  ISETP.GT.AND P4, PT, R3, RZ, P2 ;  /* 0x000000ff0300720c */ /* 0x000fe40001784270 */
[----:B------:R-:W-:-:S02]  /*5d20*/  F2FP.F16.F32.PACK_AB R81, RZ, R81 ;  /* 0x00000051ff51723e */ /* 0x000fc400000000ff */
[----:B------:R-:W-:Y:S02]  /*5d30*/  ISETP.GT.AND P2, PT, R3, 0x8, P2 ;  /* 0x000000080300780c */ /* 0x000fe40001744270 */
[----:B------:R-:W-:Y:S02]  /*5d40*/  F2FP.F16.F32.PACK_AB R82, RZ, R82 ;  /* 0x00000052ff52723e */ /* 0x000fe400000000ff */
[----:B------:R-:W-:Y:S02]  /*5d50*/  F2FP.F16.F32.PACK_AB R83, RZ, R83 ;  /* 0x00000053ff53723e */ /* 0x000fe400000000ff */
[----:B------:R-:W-:Y:S01]  /*5d60*/  F2FP.F16.F32.PACK_AB R84, RZ, R84 ;  /* 0x00000054ff54723e */ /* 0x000fe200000000ff */
[----:B0-----:R-:W-:Y:S01]  /*5d70*/  @P5 IMAD.MOV.U32 R4, RZ, RZ, R8 ;  /* 0x000000ffff045224 */ /* 0x001fe200078e0008 */
[----:B------:R-:W-:Y:S01]  /*5d80*/  F2FP.F16.F32.PACK_AB R85, RZ, R85 ;  /* 0x00000055ff55723e */ /* 0x000fe200000000ff */
[----:B------:R-:W-:Y:S01]  /*5d90*/  @P5 IMAD.MOV.U32 R5, RZ, RZ, R9 ;  /* 0x000000ffff055224 */ /* 0x000fe200078e0009 */
[----:B------:R-:W-:-:S02]  /*5da0*/  F2FP.F16.F32.PACK_AB R86, RZ, R86 ;  /* 0x00000056ff56723e */ /* 0x000fc400000000ff */
[----:B------:R-:W-:Y:S02]  /*5db0*/  F2FP.F16.F32.PACK_AB R87, RZ, R87 ;  /* 0x00000057ff57723e */ /* 0x000fe400000000ff */
[----:B------:R0:W-:Y:S01]  /*5dc0*/  @P5 STG.E.U16 desc[UR38][R4.64+0xd2], R79 ;  /* 0x0000d24f04005986 */ /* 0x0001e2000c101526 */
[C---:B------:R-:W-:Y:S02]  /*5dd0*/  ISETP.GT.AND P5, PT, R3.reuse, RZ, P3 ;  /* 0x000000ff0300720c */ /* 0x040fe40001fa4270 */
[----:B------:R-:W-:-:S11]  /*5de0*/  ISETP.GT.AND P3, PT, R3, 0x8, P3 ;  /* 0x000000080300780c */ /* 0x000fd60001f64270 */
[----:B0-----:R-:W-:Y:S02]  /*5df0*/  @P5 IMAD.MOV.U32 R4, RZ, RZ, R6 ;  /* 0x000000ffff045224 */ /* 0x001fe400078e0006 */
[----:B------:R-:W-:-:S05]  /*5e00*/  @P5 IMAD.MOV.U32 R5, RZ, RZ, R7 ;  /* 0x000000ffff055224 */ /* 0x000fca00078e0007 */
[----:B------:R0:W-:Y:S01]  /*5e10*/  @P5 STG.E.U16 desc[UR38][R4.64+0xe0], R80 ;  /* 0x0000e05004005986 */ /* 0x0001e2000c101526 */
[C---:B------:R-:W-:Y:S02]  /*5e20*/  ISETP.GT.AND P5, PT, R3.reuse, RZ, P0 ;  /* 0x000000ff0300720c */ /* 0x040fe400007a4270 */
[----:B------:R-:W-:Y:S01]  /*5e30*/  ISETP.GT.AND P0, PT, R3, 0x8, P0 ;  /* 0x000000080300780c */ /* 0x000fe20000704270 */
[----:B0-----:R-:W-:Y:S02]  /*5e40*/  @P4 IMAD.MOV.U32 R4, RZ, RZ, R6 ;  /* 0x000000ffff044224 */ /* 0x001fe400078e0006 */
[----:B------:R-:W-:-:S05]  /*5e50*/  @P4 IMAD.MOV.U32 R5, RZ, RZ, R7 ;  /* 0x000000ffff054224 */ /* 0x000fca00078e0007 */
[----:B------:R0:W-:Y:S01]  /*5e60*/  @P4 STG.E.U16 desc[UR38][R4.64+0xe2], R81 ;  /* 0x0000e25104004986 */ /* 0x0001e2000c101526 */
[C---:B------:R-:W-:Y:S02]  /*5e70*/  ISETP.GT.AND P4, PT, R3.reuse, RZ, P1 ;  /* 0x000000ff0300720c */ /* 0x040fe40000f84270 */
[----:B------:R-:W-:Y:S01]  /*5e80*/  ISETP.GT.AND P1, PT, R3, 0x8, P1 ;  /* 0x000000080300780c */ /* 0x000fe20000f24270 */
[----:B0-----:R-:W-:Y:S02]  /*5e90*/  @P3 IMAD.MOV.U32 R4, RZ, RZ, R8 ;  /* 0x000000ffff043224 */ /* 0x001fe400078e0008 */
[----:B------:R-:W-:-:S05]  /*5ea0*/  @P3 IMAD.MOV.U32 R5, RZ, RZ, R9 ;  /* 0x000000ffff053224 */ /* 0x000fca00078e0009 */
[----:B------:R0:W-:Y:S02]  /*5eb0*/  @P3 STG.E.U16 desc[UR38][R4.64+0xe0], R82 ;  /* 0x0000e05204003986 */ /* 0x0001e4000c101526 */
[----:B0-----:R-:W-:Y:S02]  /*5ec0*/  @P2 IMAD.MOV.U32 R4, RZ, RZ, R8 ;  /* 0x000000ffff042224 */ /* 0x001fe400078e0008 */
[----:B------:R-:W-:-:S05]  /*5ed0*/  @P2 IMAD.MOV.U32 R5, RZ, RZ, R9 ;  /* 0x000000ffff052224 */ /* 0x000fca00078e0009 */
[----:B------:R0:W-:Y:S02]  /*5ee0*/  @P2 STG.E.U16 desc[UR38][R4.64+0xe2], R83 ;  /* 0x0000e25304002986 */ /* 0x0001e4000c101526 */
[----:B0-----:R-:W-:Y:S02]  /*5ef0*/  @P4 IMAD.MOV.U32 R4, RZ, RZ, R6 ;  /* 0x000000ffff044224 */ /* 0x001fe400078e0006 */
[----:B------:R-:W-:-:S05]  /*5f00*/  @P4 IMAD.MOV.U32 R5, RZ, RZ, R7 ;  /* 0x000000ffff054224 */ /* 0x000fca00078e0007 */
[----:B------:R0:W-:Y:S04]  /*5f10*/  @P4 STG.E.U16 desc[UR38][R4.64+0xf0], R84 ;  /* 0x0000f05404004986 */ /* 0x0001e8000c101526 */
[----:B------:R1:W-:Y:S01]  /*5f20*/  @P5 STG.E.U16 desc[UR38][R6.64+0xf2], R85 ;  /* 0x0000f25506005986 */ /* 0x0003e2000c101526 */
[----:B0-----:R-:W-:Y:S02]  /*5f30*/  @P1 IMAD.MOV.U32 R4, RZ, RZ, R8 ;  /* 0x000000ffff041224 */ /* 0x001fe400078e0008 */
[----:B------:R-:W-:-:S05]  /*5f40*/  @P1 IMAD.MOV.U32 R5, RZ, RZ, R9 ;  /* 0x000000ffff051224 */ /* 0x000fca00078e0009 */
[----:B------:R1:W-:Y:S04]  /*5f50*/  @P1 STG.E.U16 desc[UR38][R4.64+0xf0], R86 ;  /* 0x0000f05604001986 */ /* 0x0003e8000c101526 */
[----:B------:R1:W-:Y:S02]  /*5f60*/  @P0 STG.E.U16 desc[UR38][R8.64+0xf2], R87 ;  /* 0x0000f25708000986 */ /* 0x0003e4000c101526 */
.L_x_154:
[----:B------:R-:W-:Y:S05]  /*5f70*/  BSYNC B0 ;  /* 0x0000000000007941 */ /* 0x000fea0003800000 */
.L_x_28:
[----:B------:R-:W-:Y:S01]  /*5f80*/  IADD3 R16, P0, R16, UR36, RZ ;  /* 0x0000002410107c10 */ /* 0x000fe2000ff1e0ff */
[----:B------:R-:W-:Y:S01]  /*5f90*/  ULDC.64 UR4, c[0x0][0x650] ;  /* 0x0001940000047ab9 */ /* 0x000fe20000000a00 */
[----:B------:R-:W-:Y:S01]  /*5fa0*/  PRMT R3, RZ, 0x7610, R3 ;  /* 0x00007610ff037816 */ /* 0x000fe20000000003 */
[----:B------:R-:W-:Y:S01]  /*5fb0*/  IMAD.MOV.U32 R100, RZ, RZ, -0x1 ;  /* 0xffffffffff647424 */ /* 0x000fe200078e00ff */
[----:B------:R-:W-:Y:S01]  /*5fc0*/  IADD3.X R17, R17, UR42, RZ, P0, !PT ;  /* 0x0000002a11117c10 */ /* 0x000fe200087fe4ff */
[----:B------:R-:W-:Y:S01]  /*5fd0*/  IMAD.MOV.U32 R99, RZ, RZ, -0x1 ;  /* 0xffffffffff637424 */ /* 0x000fe200078e00ff */
[----:B------:R-:W-:-:S04]  /*5fe0*/  ISETP.GE.U32.AND P0, PT, R16, UR4, PT ;  /* 0x0000000410007c0c */ /* 0x000fc8000bf06070 */
[----:B------:R-:W-:-:S13]  /*5ff0*/  ISETP.GE.U32.AND.EX P0, PT, R17, UR5, PT, P0 ;  /* 0x0000000511007c0c */ /* 0x000fda000bf06100 */
[----:B------:R-:W-:Y:S05]  /*6000*/  @P0 BRA `(.L_x_155) ;  /* 0x00000004004c0947 */ /* 0x000fea0003800000 */
[----:B------:R-:W0:Y:S01]  /*6010*/  LDC.64 R10, c[0x0][0x628] ;  /* 0x00018a00ff0a7b82 */ /* 0x000e220000000a00 */
[----:B---3--:R-:W3:Y:S01]  /*6020*/  S2R R12, SR_CTAID.X ;  /* 0x00000000000c7919 */ /* 0x008ee20000002500 */
[----:B-12-4-:R-:W-:Y:S02]  /*6030*/  IMAD.MOV.U32 R8, RZ, RZ, R16 ;  /* 0x000000ffff087224 */ /* 0x016fe400078e0010 */
[----:B------:R-:W-:Y:S01]  /*6040*/  IMAD.MOV.U32 R9, RZ, RZ, R17 ;  /* 0x000000ffff097224 */ /* 0x000fe200078e0011 */
[----:B------:R-:W1:Y:S03]  /*6050*/  S2R R20, SR_CTAID.Y ;  /* 0x0000000000147919 */ /* 0x000e660000002600 */
[----:B------:R-:W2:Y:S08]  /*6060*/  LDC R0, c[0x0][0x630] ;  /* 0x00018c00ff007b82 */ /* 0x000eb00000000800 */
[----:B------:R-:W4:Y:S01]  /*6070*/  LDC.64 R14, c[0x0][0x620] ;  /* 0x00018800ff0e7b82 */ /* 0x000f220000000a00 */
[----:B0-----:R-:W-:-:S04]  /*6080*/  ISETP.NE.U32.AND P0, PT, R10, RZ, PT ;  /* 0x000000ff0a00720c */ /* 0x001fc80003f05070 */
[----:B------:R-:W-:-:S13]  /*6090*/  ISETP.NE.AND.EX P0, PT, R11, RZ, PT, P0 ;  /* 0x000000ff0b00720c */ /* 0x000fda0003f05300 */
[----:B-1234-:R-:W-:Y:S05]  /*60a0*/  @!P0 BRA `(.L_x_156) ;  /* 0x0000000000288947 */ /* 0x01efea0003800000 */
        /* <DEDUP_REMOVED lines=10> */
.L_x_156:
[-CC-:B------:R-:W-:Y:S01]  /*6150*/  SHF.R.U64 R99, R8, R0.reuse, R9.reuse ;  /* 0x0000000008637219 */ /* 0x180fe20000001209 */
[----:B------:R-:W0:Y:S01]  /*6160*/  LDC.64 R26, c[0x0][0x640] ;  /* 0x00019000ff1a7b82 */ /* 0x000e220000000a00 */
[----:B------:R-:W-:Y:S01]  /*6170*/  SHF.R.U32.HI R0, RZ, R0, R9 ;  /* 0x00000000ff007219 */ /* 0x000fe20000011609 */
[----:B------:R-:W-:Y:S01]  /*6180*/  ULDC UR4, c[0x0][0x150] ;  /* 0x0000540000047ab9 */ /* 0x000fe20000000800 */
[----:B------:R-:W-:Y:S02]  /*6190*/  IADD3 R3, P0, RZ, -R99, RZ ;  /* 0x80000063ff037210 */ /* 0x000fe40007f1e0ff */
[----:B------:R-:W-:-:S03]  /*61a0*/  I2FP.F32.U32 R7, R12 ;  /* 0x0000000c00077245 */ /* 0x000fc60000201000 */
[----:B------:R-:W1:Y:S01]  /*61b0*/  LDC R6, c[0x0][0x618] ;  /* 0x00018600ff067b82 */ /* 0x000e620000000800 */
[----:B------:R-:W-:Y:S02]  /*61c0*/  IMAD.X R5, RZ, RZ, ~R0, P0 ;  /* 0x000000ffff057224 */ /* 0x000fe400000e0e00 */
[----:B------:R-:W-:Y:S01]  /*61d0*/  FMUL R7, R7, UR4 ;  /* 0x0000000407077c20 */ /* 0x000fe20008400000 */
[----:B------:R-:W-:Y:S01]  /*61e0*/  ULDC UR4, c[0x0][0x154] ;  /* 0x0000550000047ab9 */ /* 0x000fe20000000800 */
[-C--:B------:R-:W-:Y:S02]  /*61f0*/  IMAD R0, R5, R14.reuse, RZ ;  /* 0x0000000e05007224 */ /* 0x080fe400078e02ff */
[C---:B------:R-:W-:Y:S01]  /*6200*/  IMAD.WIDE.U32 R4, R3.reuse, R14, R16 ;  /* 0x0000000e03047225 */ /* 0x040fe200078e0010 */
[----:B------:R-:W2:Y:S01]  /*6210*/  LDC R8, c[0x0][0x608] ;  /* 0x00018200ff087b82 */ /* 0x000ea20000000800 */
[----:B------:R-:W3:Y:S02]  /*6220*/  F2I.U32.TRUNC.NTZ R7, R7 ;  /* 0x0000000700077305 */ /* 0x000ee4000020f000 */
[----:B------:R-:W-:Y:S01]  /*6230*/  IMAD R3, R3, R15, R0 ;  /* 0x0000000f03037224 */ /* 0x000fe200078e0200 */
[----:B------:R-:W-:-:S03]  /*6240*/  I2FP.F32.U32 R0, R20 ;  /* 0x0000001400007245 */ /* 0x000fc60000201000 */
[----:B------:R-:W-:Y:S01]  /*6250*/  IMAD.IADD R3, R5, 0x1, R3 ;  /* 0x0000000105037824 */ /* 0x000fe200078e0203 */
[----:B------:R-:W4:Y:S01]  /*6260*/  LDC R11, c[0x0][0x658] ;  /* 0x00019600ff0b7b82 */ /* 0x000f220000000800 */
[----:B0-----:R-:W-:-:S04]  /*6270*/  ISETP.NE.U32.AND P0, PT, R26, RZ, PT ;  /* 0x000000ff1a00720c */ /* 0x001fc80003f05070 */
[----:B------:R-:W-:-:S03]  /*6280*/  ISETP.NE.AND.EX P0, PT, R27, RZ, PT, P0 ;  /* 0x000000ff1b00720c */ /* 0x000fc60003f05300 */
[----:B------:R-:W0:Y:S01]  /*6290*/  LDC R9, c[0x0][0x144] ;  /* 0x00005100ff097b82 */ /* 0x000e220000000800 */
[-C--:B-1----:R-:W-:Y:S01]  /*62a0*/  SHF.R.U64 R10, R4, R6.reuse, R3 ;  /* 0x00000006040a7219 */ /* 0x082fe20000001203 */
[----:B---3--:R-:W-:Y:S01]  /*62b0*/  IMAD.MOV R7, RZ, RZ, -R7 ;  /* 0x000000ffff077224 */ /* 0x008fe200078e0a07 */
[----:B------:R-:W-:Y:S01]  /*62c0*/  SHF.R.U32.HI R3, RZ, R6, R3 ;  /* 0x00000006ff037219 */ /* 0x000fe20000011603 */
[----:B------:R-:W-:-:S04]  /*62d0*/  FMUL R6, R0, UR4 ;  /* 0x0000000400067c20 */ /* 0x000fc80008400000 */
[----:B------:R-:W1:Y:S01]  /*62e0*/  LDC R21, c[0x0][0x148] ;  /* 0x00005200ff157b82 */ /* 0x000e620000000800 */
[----:B------:R3:W0:Y:S01]  /*62f0*/  F2I.U32.TRUNC.NTZ R14, R6 ;  /* 0x00000006000e7305 */ /* 0x000622000020f000 */
[-CC-:B--2---:R-:W-:Y:S02]  /*6300*/  SHF.R.U64 R13, R10, R8.reuse, R3.reuse ;  /* 0x000000080a0d7219 */ /* 0x184fe40000001203 */
[----:B------:R-:W-:-:S04]  /*6310*/  SHF.R.U32.HI R0, RZ, R8, R3 ;  /* 0x00000008ff007219 */ /* 0x000fc80000011603 */
[----:B-----5:R-:W2:Y:S01]  /*6320*/  LDC R24, c[0x0][0x648] ;  /* 0x00019200ff187b82 */ /* 0x020ea20000000800 */
[-CC-:B----4-:R-:W-:Y:S02]  /*6330*/  SHF.R.U64 R15, R13, R11.reuse, R0.reuse ;  /* 0x0000000b0d0f7219 */ /* 0x190fe40000001200 */
[----:B------:R-:W-:-:S03]  /*6340*/  SHF.R.U32.HI R5, RZ, R11, R0 ;  /* 0x0000000bff057219 */ /* 0x000fc60000011600 */
[----:B------:R-:W-:Y:S02]  /*6350*/  IMAD.MOV.U32 R4, RZ, RZ, R15 ;  /* 0x000000ffff047224 */ /* 0x000fe400078e000f */
[----:B------:R-:W4:Y:S01]  /*6360*/  LDC R28, c[0x0][0x638] ;  /* 0x00018e00ff1c7b82 */ /* 0x000f220000000800 */
[----:B0-----:R-:W-:-:S07]  /*6370*/  IMAD R25, R9, R7, R12 ;  /* 0x0000000709197224 */ /* 0x001fce00078e020c */
[----:B------:R-:W0:Y:S08]  /*6380*/  LDC R29, c[0x0][0x610] ;  /* 0x00018400ff1d7b82 */ /* 0x000e300000000800 */
[----:B------:R-:W0:Y:S01]  /*6390*/  LDC R30, c[0x0][0x600] ;  /* 0x00018000ff1e7b82 */ /* 0x000e220000000800 */
[----:B-123--:R-:W-:Y:S05]  /*63a0*/  @!P0 BRA `(.L_x_157) ;  /* 0x0000000000288947 */ /* 0x00efea0003800000 */
        /* <DEDUP_REMOVED lines=10> */
.L_x_157:
[----:B------:R-:W-:Y:S01]  /*6450*/  ISETP.NE.AND P0, PT, R2, 0x1, PT ;  /* 0x000000010200780c */ /* 0x000fe20003f05270 */
[----:B------:R-:W-:Y:S01]  /*6460*/  IMAD.MOV R14, RZ, RZ, -R14 ;  /* 0x000000ffff0e7224 */ /* 0x000fe200078e0a0e */
[----:B------:R-:W-:Y:S02]  /*6470*/  SHF.R.U64 R0, R4, R24, R5 ;  /* 0x0000001804007219 */ /* 0x000fe40000001205 */
[----:B------:R-:W-:Y:S02]  /*6480*/  LOP3.LUT R3, R13, R96, RZ, 0xc0, !PT ;  /* 0x000000600d037212 */ /* 0x000fe400078ec0ff */
[----:B------:R-:W-:Y:S01]  /*6490*/  LOP3.LUT R10, R10, R95, RZ, 0xc0, !PT ;  /* 0x0000005f0a0a7212 */ /* 0x000fe200078ec0ff */
[----:B------:R-:W-:Y:S02]  /*64a0*/  IMAD.MOV R4, RZ, RZ, -R0 ;  /* 0x000000ffff047224 */ /* 0x000fe400078e0a00 */
[----:B------:R-:W-:Y:S02]  /*64b0*/  IMAD R0, R90, R0, R3 ;  /* 0x000000005a007224 */ /* 0x000fe400078e0203 */
[----:B----4-:R-:W-:-:S02]  /*64c0*/  IMAD R3, R4, R28, R15 ;  /* 0x0000001c04037224 */ /* 0x010fc400078e020f */
[----:B------:R-:W-:Y:S02]  /*64d0*/  @P0 IMAD R25, R21, R14, R20 ;  /* 0x0000000e15190224 */ /* 0x000fe400078e0214 */
[----:B0-----:R-:W-:Y:S02]  /*64e0*/  IMAD R5, R3, R30, R10 ;  /* 0x0000001e03057224 */ /* 0x001fe400078e020a */
[----:B------:R-:W-:Y:S02]  /*64f0*/  IMAD R0, R0, R29, R25 ;  /* 0x0000001d00007224 */ /* 0x000fe400078e0219 */
[----:B------:R-:W-:-:S03]  /*6500*/  IMAD.MOV.U32 R4, RZ, RZ, 0x1 ;  /* 0x00000001ff047424 */ /* 0x000fc600078e00ff */
[----:B------:R-:W-:Y:S02]  /*6510*/  SEL R100, R5, R0, !P0 ;  /* 0x0000000005647207 */ /* 0x000fe40004000000 */
[----:B------:R-:W-:Y:S02]  /*6520*/  PRMT R3, R4, 0x7610, R3 ;  /* 0x0000761004037816 */ /* 0x000fe40000000003 */
[----:B------:R-:W-:-:S07]  /*6530*/  SEL R0, R0, R5, !P0 ;  /* 0x0000000500007207 */ /* 0x000fce0004000000 */
.L_x_155:
[----:B------:R-:W-:Y:S01]  /*6540*/  UIMAD.WIDE.U32 UR4, UR41, 0x24924925, URZ ;  /* 0x24924925290478a5 */ /* 0x000fe2000f8e003f */
[----:B------:R-:W-:Y:S01]  /*6550*/  LOP3.LUT P0, RZ, R3, 0xff, RZ, 0xc0, !PT ;  /* 0x000000ff03ff7812 */ /* 0x000fe2000780c0ff */
[----:B------:R-:W-:Y:S02]  /*6560*/  IMAD.MOV.U32 R101, RZ, RZ, R0 ;  /* 0x000000ffff657224 */ /* 0x000fe400078e0000 */
[----:B------:R-:W-:-:S04]  /*6570*/  UIADD3 UR4, UR41, -UR5, URZ ;  /* 0x8000000529047290 */ /* 0x000fc8000fffe03f */
[----:B------:R-:W-:-:S04]  /*6580*/  ULEA.HI UR4, UR4, UR5, URZ, 0x1f ;  /* 0x0000000504047291 */ /* 0x000fc8000f8ff83f */
[----:B------:R-:W-:-:S04]  /*6590*/  USHF.R.U32.HI UR4, URZ, 0x2, UR4 ;  /* 0x000000023f047899 */ /* 0x000fc80008011604 */
[----:B------:R-:W-:Y:S01]  /*65a0*/  UIMAD UR41, UR4, -0x7, UR41 ;  /* 0xfffffff9042978a4 */ /* 0x000fe2000f8e0229 */
[----:B------:R-:W-:Y:S11]  /*65b0*/  @P0 BRA `(.L_x_158) ;  /* 0xffffffac00180947 */ /* 0x000ff6000383ffff */
[----:B------:R-:W-:Y:S05]  /*65c0*/  EXIT ;  /* 0x000000000000794d */ /* 0x000fea0003800000 */
.L_x_3:
        /* <DEDUP_REMOVED lines=26> */
.L_x_160:
[--C-:B------:R-:W-:Y:S01]  /*6770*/  SHF.R.U64 R14, R12, R20, R13.reuse ;  /* 0x000000140c0e7219 */ /* 0x100fe2000000120d */
[----:B------:R-:W0:Y:S01]  /*6780*/  LDC R24, c[0x0][0x618] ;  /* 0x00018600ff187b82 */ /* 0x000e220000000800 */
[----:B------:R-:W-:Y:S01]  /*6790*/  I2FP.F32.U32 R8, R6 ;  /* 0x0000000600087245 */ /* 0x000fe20000201000 */
[----:B------:R-:W-:Y:S01]  /*67a0*/  ULDC UR4, c[0x0][0x150] ;  /* 0x0000540000047ab9 */ /* 0x000fe20000000800 */
[----:B------:R-:W-:Y:S02]  /*67b0*/  SHF.R.U32.HI R7, RZ, R20, R13 ;  /* 0x00000014ff077219 */ /* 0x000fe4000001160d */
[----:B------:R-:W-:Y:S01]  /*67c0*/  IADD3 R11, P0, RZ, -R14, RZ ;  /* 0x8000000eff0b7210 */ /* 0x000fe20007f1e0ff */
[----:B------:R-:W-:Y:S01]  /*67d0*/  FMUL R13, R8, UR4 ;  /* 0x00000004080d7c20 */ /* 0x000fe20008400000 */
[----:B------:R-:W-:Y:S01]  /*67e0*/  ULDC UR4, c[0x0][0x154] ;  /* 0x0000550000047ab9 */ /* 0x000fe20000000800 */
[----:B------:R-:W1:Y:S02]  /*67f0*/  LDC.64 R26, c[0x0][0x640] ;  /* 0x00019000ff1a7b82 */ /* 0x000e640000000a00 */
[----:B------:R-:W-:-:S02]  /*6800*/  IMAD.X R7, RZ, RZ, ~R7, P0 ;  /* 0x000000ffff077224 */ /* 0x000fc400000e0e07 */
[----:B------:R-:W2:Y:S01]  /*6810*/  F2I.U32.TRUNC.NTZ R13, R13 ;  /* 0x0000000d000d7305 */ /* 0x000ea2000020f000 */
[----:B------:R-:W-:-:S03]  /*6820*/  IMAD.WIDE.U32 R8, R11, R22, R16 ;  /* 0x000000160b087225 */ /* 0x000fc600078e0010 */
[----:B------:R-:W3:Y:S01]  /*6830*/  LDC R15, c[0x0][0x144] ;  /* 0x00005100ff0f7b82 */ /* 0x000ee20000000800 */
[----:B------:R-:W-:-:S04]  /*6840*/  IMAD R10, R7, R22, RZ ;  /* 0x00000016070a7224 */ /* 0x000fc800078e02ff */
[----:B------:R-:W-:Y:S02]  /*6850*/  IMAD R7, R11, R23, R10 ;  /* 0x000000170b077224 */ /* 0x000fe400078e020a */
[----:B------:R-:W-:Y:S01]  /*6860*/  IMAD.MOV.U32 R10, RZ, RZ, -0x1 ;  /* 0xffffffffff0a7424 */ /* 0x000fe200078e00ff */
[----:B------:R-:W4:Y:S01]  /*6870*/  LDC R20, c[0x0][0x608] ;  /* 0x00018200ff147b82 */ /* 0x000f220000000800 */
[----:B------:R-:W-:Y:S01]  /*6880*/  IMAD.IADD R7, R9, 0x1, R7 ;  /* 0x0000000109077824 */ /* 0x000fe200078e0207 */
[----:B------:R-:W-:-:S04]  /*6890*/  I2FP.F32.U32 R9, R5 ;  /* 0x0000000500097245 */ /* 0x000fc80000201000 */
[-C--:B0-----:R-:W-:Y:S01]  /*68a0*/  SHF.R.U64 R12, R8, R24.reuse, R7 ;  /* 0x00000018080c7219 */ /* 0x081fe20000001207 */
[----:B--2---:R-:W-:Y:S01]  /*68b0*/  IMAD.MOV R8, RZ, RZ, -R13 ;  /* 0x000000ffff087224 */ /* 0x004fe200078e0a0d */
[----:B------:R-:W0:Y:S01]  /*68c0*/  LDC R11, c[0x0][0x658] ;  /* 0x00019600ff0b7b82 */ /* 0x000e220000000800 */
[----:B-1----:R-:W-:Y:S01]  /*68d0*/  ISETP.NE.U32.AND P0, PT, R26, RZ, PT ;  /* 0x000000ff1a00720c */ /* 0x002fe20003f05070 */
[----:B------:R-:W-:Y:S01]  /*68e0*/  FMUL R9, R9, UR4 ;  /* 0x0000000409097c20 */ /* 0x000fe20008400000 */
[----:B------:R-:W-:Y:S02]  /*68f0*/  SHF.R.U32.HI R7, RZ, R24, R7 ;  /* 0x00000018ff077219 */ /* 0x000fe40000011607 */
[----:B------:R-:W-:-:S03]  /*6900*/  ISETP.NE.AND.EX P0, PT, R27, RZ, PT, P0 ;  /* 0x000000ff1b00720c */ /* 0x000fc60003f05300 */
[----:B------:R-:W1:Y:S01]  /*6910*/  LDC R22, c[0x0][0x148] ;  /* 0x00005200ff167b82 */ /* 0x000e620000000800 */
[----:B---3--:R-:W-:Y:S02]  /*6920*/  IMAD R23, R15, R8, R6 ;  /* 0x000000080f177224 */ /* 0x008fe400078e0206 */
[----:B------:R-:W-:-:S05]  /*6930*/  IMAD.MOV.U32 R8, RZ, RZ, 0x1 ;  /* 0x00000001ff087424 */ /* 0x000fca00078e00ff */
[----:B------:R-:W2:Y:S01]  /*6940*/  LDC R21, c[0x0][0x600] ;  /* 0x00018000ff157b82 */ /* 0x000ea20000000800 */
[-CC-:B----4-:R-:W-:Y:S02]  /*6950*/  SHF.R.U64 R15, R12, R20.reuse, R7.reuse ;  /* 0x000000140c0f7219 */ /* 0x190fe40000001207 */
[----:B------:R-:W-:Y:S02]  /*6960*/  SHF.R.U32.HI R6, RZ, R20, R7 ;  /* 0x00000014ff067219 */ /* 0x000fe40000011607 */
[----:B------:R3:W4:Y:S03]  /*6970*/  F2I.U32.TRUNC.NTZ R20, R9 ;  /* 0x0000000900147305 */ /* 0x000726000020f000 */
[----:B------:R-:W1:Y:S01]  /*6980*/  LDC R25, c[0x0][0x648] ;  /* 0x00019200ff197b82 */ /* 0x000e620000000800 */
[-C--:B0-----:R-:W-:Y:S02]  /*6990*/  SHF.R.U64 R19, R15, R11.reuse, R6 ;  /* 0x0000000b0f137219 */ /* 0x081fe40000001206 */
[----:B------:R-:W-:-:S02]  /*69a0*/  SHF.L.U32 R10, R10, R11, RZ ;  /* 0x0000000b0a0a7219 */ /* 0x000fc400000006ff */
[-C--:B------:R-:W-:Y:S01]  /*69b0*/  SHF.R.U32.HI R7, RZ, R11.reuse, R6 ;  /* 0x0000000bff077219 */ /* 0x080fe20000011606 */
[----:B------:R-:W-:Y:S01]  /*69c0*/  IMAD.MOV.U32 R6, RZ, RZ, R19 ;  /* 0x000000ffff067224 */ /* 0x000fe200078e0013 */
[----:B------:R-:W-:Y:S01]  /*69d0*/  SHF.L.U32 R24, R8, R11, RZ ;  /* 0x0000000b08187219 */ /* 0x000fe200000006ff */
[----:B------:R-:W0:Y:S01]  /*69e0*/  LDC R28, c[0x0][0x638] ;  /* 0x00018e00ff1c7b82 */ /* 0x000e220000000800 */
[----:B------:R-:W-:-:S07]  /*69f0*/  LOP3.LUT R30, RZ, R10, RZ, 0x33, !PT ;  /* 0x0000000aff1e7212 */ /* 0x000fce00078e33ff */
[----:B------:R-:W0:Y:S01]  /*6a00*/  LDC R29, c[0x0][0x610] ;  /* 0x00018400ff1d7b82 */ /* 0x000e220000000800 */
[----:B---34-:R-:W-:Y:S05]  /*6a10*/  @!P0 BRA `(.L_x_161) ;  /* 0x0000000000288947 */ /* 0x018fea0003800000 */
[----:B------:R-:W3:Y:S02]  /*6a20*/  LDC R6, c[0x0][0x64c] ;  /* 0x00019300ff067b82 */ /* 0x000ee40000000800 */
[----:B---3--:R-:W-:-:S05]  /*6a30*/  IADD3 R11, P0, R19, R6, RZ ;  /* 0x00000006130b7210 */ /* 0x008fca0007f1e0ff */
        /* <DEDUP_REMOVED lines=8> */
.L_x_161:
[----:B------:R-:W-:Y:S01]  /*6ac0*/  ISETP.NE.AND P0, PT, R2, 0x1, PT ;  /* 0x000000010200780c */ /* 0x000fe20003f05270 */
[----:B--2---:R-:W-:Y:S01]  /*6ad0*/  VIADD R9, R21, 0xffffffff ;  /* 0xffffffff15097836 */ /* 0x004fe20000000000 */
[----:B-1----:R-:W-:Y:S01]  /*6ae0*/  SHF.R.U64 R7, R6, R25, R7 ;  /* 0x0000001906077219 */ /* 0x002fe20000001207 */
[----:B------:R-:W-:Y:S01]  /*6af0*/  IMAD.MOV R20, RZ, RZ, -R20 ;  /* 0x000000ffff147224 */ /* 0x000fe200078e0a14 */
[----:B------:R-:W-:Y:S02]  /*6b00*/  LOP3.LUT R6, R15, R30, RZ, 0xc0, !PT ;  /* 0x0000001e0f067212 */ /* 0x000fe400078ec0ff */
[----:B------:R-:W-:Y:S01]  /*6b10*/  LOP3.LUT R12, R12, R9, RZ, 0xc0, !PT ;  /* 0x000000090c0c7212 */ /* 0x000fe200078ec0ff */
[----:B------:R-:W-:Y:S02]  /*6b20*/  IMAD.MOV R8, RZ, RZ, -R7 ;  /* 0x000000ffff087224 */ /* 0x000fe400078e0a07 */
[----:B------:R-:W-:Y:S02]  /*6b30*/  IMAD R6, R24, R7, R6 ;  /* 0x0000000718067224 */ /* 0x000fe400078e0206 */
[----:B------:R-:W-:-:S02]  /*6b40*/  IMAD.MOV.U32 R9, RZ, RZ, 0x1 ;  /* 0x00000001ff097424 */ /* 0x000fc400078e00ff */
[----:B------:R-:W-:Y:S02]  /*6b50*/  @P0 IMAD R23, R22, R20, R5 ;  /* 0x0000001416170224 */ /* 0x000fe400078e0205 */
[----:B0-----:R-:W-:Y:S02]  /*6b60*/  IMAD R5, R8, R28, R19 ;  /* 0x0000001c08057224 */ /* 0x001fe400078e0213 */
[----:B------:R-:W-:Y:S02]  /*6b70*/  IMAD R19, R6, R29, R23 ;  /* 0x0000001d06137224 */ /* 0x000fe400078e0217 */
[----:B------:R-:W-:Y:S02]  /*6b80*/  IMAD R6, R5, R21, R12 ;  /* 0x0000001505067224 */ /* 0x000fe400078e020c */
[----:B------:R-:W-:-:S03]  /*6b90*/  IMAD.MOV.U32 R8, RZ, RZ, R14 ;  /* 0x000000ffff087224 */ /* 0x000fc600078e000e */
[----:B------:R-:W-:Y:S02]  /*6ba0*/  SEL R20, R6, R19, !P0 ;  /* 0x0000001306147207 */ /* 0x000fe40004000000 */
[----:B------:R-:W-:-:S07]  /*6bb0*/  SEL R19, R19, R6, !P0 ;  /* 0x0000000613137207 */ /* 0x000fce0004000000 */
.L_x_159:
[----:B------:R-:W-:-:S08]  /*6bc0*/  NOP ;  /* 0x0000000000007918 */ /* 0x000fd00000000000 */
[----:B------:R-:W0:-:S00]  /*6bd0*/  USETMAXREG.DEALLOC.CTAPOOL 0x28 ;  /* 0x00000028000079c8 */ /* 0x000e0000080e0500 */
[----:B0-----:R-:W-:-:S13]  /*6be0*/  ISETP.NE.AND P0, PT, R0, RZ, PT ;  /* 0x000000ff0000720c */ /* 0x001fda0003f05270 */
[----:B------:R-:W-:Y:S05]  /*6bf0*/  @P0 EXIT ;  /* 0x000000000000094d */ /* 0x000fea0003800000 */
[----:B------:R-:W-:Y:S01]  /*6c00*/  LOP3.LUT P0, RZ, R9, 0xff, RZ, 0xc0, !PT ;  /* 0x000000ff09ff7812 */ /* 0x000fe2000780c0ff */
[----:B------:R-:W-:Y:S02]  /*6c10*/  IMAD.MOV.U32 R0, RZ, RZ, 0x1 ;  /* 0x00000001ff007424 */ /* 0x000fe400078e00ff */
[----:B------:R-:W-:-:S10]  /*6c20*/  IMAD.MOV.U32 R12, RZ, RZ, RZ ;  /* 0x000000ffff0c7224 */ /* 0x000fd400078e00ff */
[----:B------:R-:W-:Y:S05]  /*6c30*/  @!P0 BRA `(.L_x_162) ;  /* 0x0000000c00148947 */ /* 0x000fea0003800000 */
[----:B------:R-:W0:Y:S01]  /*6c40*/  LDC R0, c[0x0][0x28c] ;  /* 0x0000a300ff007b82 */ /* 0x000e220000000800 */
[----:B------:R-:W-:Y:S01]  /*6c50*/  LOP3.LUT P0, RZ, R3, 0x1f, RZ, 0xc0, !PT ;  /* 0x0000001f03ff7812 */ /* 0x000fe2000780c0ff */
[----:B------:R-:W-:Y:S01]  /*6c60*/  ULDC UR5, c[0x0][0x658] ;  /* 0x0001960000057ab9 */ /* 0x000fe20000000800 */
[----:B------:R-:W-:Y:S01]  /*6c70*/  UMOV UR6, 0xffffffff ;  /* 0xffffffff00067882 */ /* 0x000fe20000000000 */
[----:B------:R-:W-:Y:S01]  /*6c80*/  BSSY B0, `(.L_x_162) ;  /* 0x00000c0000007945 */ /* 0x000fe20003800000 */
[----:B------:R-:W-:Y:S01]  /*6c90*/  USHF.L.U32 UR6, UR6, UR5, URZ ;  /* 0x0000000506067299 */ /* 0x000fe2000800063f */
[C---:B------:R-:W-:Y:S01]  /*6ca0*/  ISETP.NE.AND P2, PT, R4.reuse, RZ, PT ;  /* 0x000000ff0400720c */ /* 0x040fe20003f45270 */
[----:B------:R-:W-:Y:S01]  /*6cb0*/  IMAD.MOV.U32 R13, RZ, RZ, 0x1 ;  /* 0x00000001ff0d7424 */ /* 0x000fe200078e00ff */
[----:B------:R-:W-:Y:S01]  /*6cc0*/  ISETP.NE.OR P0, PT, R4, RZ, !P0 ;  /* 0x000000ff0400720c */ /* 0x000fe20004705670 */
[----:B------:R-:W-:Y:S01]  /*6cd0*/  IMAD.MOV.U32 R12, RZ, RZ, RZ ;  /* 0x000000ffff0c7224 */ /* 0x000fe200078e00ff */
[----:B------:R-:W-:Y:S01]  /*6ce0*/  LOP3.LUT R11, R18, 0x2, RZ, 0xfc, !PT ;  /* 0x00000002120b7812 */ /* 0x000fe200078efcff */
[----:B------:R-:W-:Y:S01]  /*6cf0*/  ULDC UR4, c[0x0][0x600] ;  /* 0x0001800000047ab9 */ /* 0x000fe20000000800 */
[----:B------:R-:W-:Y:S01]  /*6d00*/  UMOV UR7, 0x1 ;  /* 0x0000000100077882 */ /* 0x000fe20000000000 */
[----:B------:R-:W-:-:S02]  /*6d10*/  UIADD3 UR15, UR4, -0x1, URZ ;  /* 0xffffffff040f7890 */ /* 0x000fc4000fffe03f */
[----:B------:R-:W-:Y:S02]  /*6d20*/  USHF.L.U32 UR17, UR7, UR5, URZ ;  /* 0x0000000507117299 */ /* 0x000fe4000800063f */
[----:B------:R-:W-:Y:S01]  /*6d30*/  ULOP3.LUT UR16, URZ, UR6, URZ, 0x33, !UPT ;  /* 0x000000063f107292 */ /* 0x000fe2000f8e333f */
[----:B------:R-:W-:Y:S01]  /*6d40*/  ULDC.64 UR20, c[0x0][0x198] ;  /* 0x0000660000147ab9 */ /* 0x000fe20000000a00 */
[----:B0-----:R-:W-:-:S05]  /*6d50*/  VIADD R0, R0, 0x3f ;  /* 0x0000003f00007836 */ /* 0x001fca0000000000 */
[----:B------:R-:W-:-:S04]  /*6d60*/  SHF.R.S32.HI R3, RZ, 0x1f, R0 ;  /* 0x0000001fff037819 */ /* 0x000fc80000011400 */
[----:B------:R-:W-:Y:S01]  /*6d70*/  LEA.HI R3, R3, R0, RZ, 0x6 ;  /* 0x0000000003037211 */ /* 0x000fe200078f30ff */
[----:B------:R-:W-:-:S03]  /*6d80*/  IMAD.MOV.U32 R0, RZ, RZ, 0x1 ;  /* 0x00000001ff007424 */ /* 0x000fc600078e00ff */
[----:B------:R-:W-:-:S05]  /*6d90*/  SHF.R.S32.HI R3, RZ, 0x6, R3 ;  /* 0x00000006ff037819 */ /* 0x000fca0000011403 */
[----:B------:R-:W-:-:S07]  /*6da0*/  VIADD R10, R3, 0x1 ;  /* 0x00000001030a7836 */ /* 0x000fce0000000000 */
.L_x_174:
[----:B------:R-:W-:-:S03]  /*6db0*/  UMOV UR4, 0xffffffff ;  /* 0xffffffff00047882 */ /* 0x000fc60000000000 */
[----:B------:R-:W-:Y:S05]  /*6dc0*/  BRA.DIV UR4, `(.L_x_163) ;  /* 0x0000001204087947 */ /* 0x000fea000b800000 */
[----:B------:R-:W-:-:S13]  /*6dd0*/  ELECT P6, URZ, PT ;  /* 0x00000000003f782f */ /* 0x000fda00038c0000 */
.L_x_188:
[----:B------:R-:W0:Y:S01]  /*6de0*/  LDC R4, c[0x0][0x28c] ;  /* 0x0000a300ff047b82 */ /* 0x000e220000000800 */
[----:B------:R-:W-:Y:S01]  /*6df0*/  BSSY B1, `(.L_x_164) ;  /* 0x0000035000017945 */ /* 0x000fe20003800000 */
[----:B0-----:R-:W-:-:S13]  /*6e00*/  ISETP.LT.OR P6, PT, R4, 0x1, !P6 ;  /* 0x000000010400780c */ /* 0x001fda00077c1670 */
[----:B------:R-:W-:Y:S05]  /*6e10*/  @P6 BRA `(.L_x_165) ;  /* 0x0000000000c86947 */ /* 0x000fea0003800000 */
[----:B------:R-:W-:Y:S02]  /*6e20*/  IMAD.SHL.U32 R20, R20, 0x80, RZ ;  /* 0x0000008014147824 */ /* 0x000fe400078e00ff */
[----:B------:R-:W-:Y:S02]  /*6e30*/  IMAD.SHL.U32 R19, R19, 0x80, RZ ;  /* 0x0000008013137824 */ /* 0x000fe400078e00ff */
[----:B------:R-:W-:Y:S02]  /*6e40*/  IMAD.MOV.U32 R21, RZ, RZ, RZ ;  /* 0x000000ffff157224 */ /* 0x000fe400078e00ff */
[----:B------:R-:W-:Y:S02]  /*6e50*/  IMAD.MOV.U32 R4, RZ, RZ, R10 ;  /* 0x000000ffff047224 */ /* 0x000fe400078e000a */
[----:B------:R-:W-:Y:S02]  /*6e60*/  IMAD.MOV.U32 R5, RZ, RZ, R0 ;  /* 0x000000ffff057224 */ /* 0x000fe400078e0000 */
[----:B------:R-:W-:-:S07]  /*6e70*/  IMAD.MOV.U32 R6, RZ, RZ, R12 ;  /* 0x000000ffff067224 */ /* 0x000fce00078e000c */
.L_x_169:
[----:B------:R-:W0:Y:S01]  /*6e80*/  S2R R14, SR_CgaCtaId ;  /* 0x00000000000e7919 */ /* 0x000e220000008800 */
[----:B------:R-:W-:Y:S01]  /*6e90*/  MOV R7, 0x400 ;  /* 0x0000040000077802 */ /* 0x000fe20000000f00 */
[----:B------:R-:W1:Y:S03]  /*6ea0*/  @!P2 LDC R9, c[0x0][0x500] ;  /* 0x00014000ff09ab82 */ /* 0x000e660000000800 */
[----:B0-----:R-:W-:Y:S02]  /*6eb0*/  LEA R15, R14, R7, 0x18 ;  /* 0x000000070e0f7211 */ /* 0x001fe400078ec0ff */
[----:B------:R-:W-:-:S03]  /*6ec0*/  SHF.L.U32 R7, R5, 0x1f, RZ ;  /* 0x0000001f05077819 */ /* 0x000fc600000006ff */
[----:B------:R-:W-:-:S04]  /*6ed0*/  IMAD R14, R6, 0x8, R15 ;  /* 0x00000008060e7824 */ /* 0x000fc800078e020f */
[----:B------:R-:W0:Y:S02]  /*6ee0*/  SYNCS.PHASECHK.TRANS64.TRYWAIT P1, [R14+URZ+0x38], R7 ;  /* 0x000038070e0075a7 */ /* 0x000e24000802017f */
[----:B01----:R-:W-:Y:S05]  /*6ef0*/  @!P1 BRA `(.L_x_166) ;  /* 0x0000000c00dc9947 */ /* 0x003fea0003800000 */
.L_x_189:
[----:B0-----:R-:W-:Y:S01]  /*6f00*/  PRMT R7, R11, 0x9910, RZ ;  /* 0x000099100b077816 */ /* 0x001fe200000000ff */
[----:B------:R0:W-:Y:S03]  /*6f10*/  @!P2 SYNCS.ARRIVE.TRANS64 RZ, [R14+URZ], R9 ;  /* 0x000000090effa9a7 */ /* 0x0001e6000800003f */
[----:B------:R-:W-:-:S13]  /*6f20*/  ISETP.NE.AND P1, PT, R7, 0x2, PT ;  /* 0x000000020700780c */ /* 0x000fda0003f25270 */
[----:B0-----:R-:W-:Y:S05]  /*6f30*/  @P1 BRA `(.L_x_167) ;  /* 0x0000000000041947 */ /* 0x001fea0003800000 */
[----:B------:R-:W-:Y:S01]  /*6f40*/  BPT.TRAP 0x1 ;  /* 0x000000040000795c */ /* 0x000fe20000300000 */
.L_x_167:
[----:B------:R-:W-:Y:S05]  /*6f50*/  @P0 BRA `(.L_x_168) ;  /* 0x0000000000040947 */ /* 0x000fea0003800000 */
[----:B------:R-:W-:Y:S01]  /*6f60*/  BPT.TRAP 0x1 ;  /* 0x000000040000795c */ /* 0x000fe20000300000 */
.L_x_168:
[----:B------:R-:W-:Y:S01]  /*6f70*/  IMAD R15, R6, 0x4000, R15 ;  /* 0x00004000060f7824 */ /* 0x000fe200078e020f */
[----:B------:R-:W-:Y:S01]  /*6f80*/  R2UR UR9, R14 ;  /* 0x000000000e0972ca */ /* 0x000fe200000e0000 */
[----:B------:R-:W-:Y:S01]  /*6f90*/  VIADD R4, R4, 0xffffffff ;  /* 0xffffffff04047836 */ /* 0x000fe20000000000 */
[----:B------:R-:W-:Y:S01]  /*6fa0*/  UIADD3 UR4, UP0, UR20, 0xf0, URZ ;  /* 0x000000f014047890 */ /* 0x000fe2000ff1e03f */
[----:B------:R-:W-:Y:S01]  /*6fb0*/  R2UR UR11, R19 ;  /* 0x00000000130b72ca */ /* 0x000fe200000e0000 */
[----:B------:R-:W-:Y:S01]  /*6fc0*/  UIADD3 UR22, UP1, UR20, 0x1f0, URZ ;  /* 0x000001f014167890 */ /* 0x000fe2000ff3e03f */
[----:B------:R-:W-:Y:S01]  /*6fd0*/  R2UR UR8, R15 ;  /* 0x000000000f0872ca */ /* 0x000fe200000e0000 */
[----:B------:R-:W-:Y:S01]  /*6fe0*/  UIADD3.X UR5, URZ, UR21, URZ, UP0, !UPT ;  /* 0x000000153f057290 */ /* 0x000fe200087fe43f */
[C---:B------:R-:W-:Y:S01]  /*6ff0*/  R2UR UR10, R21.reuse ;  /* 0x00000000150a72ca */ /* 0x040fe200000e0000 */
[----:B------:R-:W-:Y:S01]  /*7000*/  VIADD R6, R6, 0x1 ;  /* 0x0000000106067836 */ /* 0x000fe20000000000 */
[----:B------:R-:W-:Y:S01]  /*7010*/  R2UR UR12, R8 ;  /* 0x00000000080c72ca */ /* 0x000fe200000e0000 */
[----:B------:R-:W-:Y:S01]  /*7020*/  UIADD3.X UR23, URZ, UR21, URZ, UP1, !UPT ;  /* 0x000000153f177290 */ /* 0x000fe20008ffe43f */
[----:B------:R-:W-:Y:S01]  /*7030*/  R2UR UR18, R20 ;  /* 0x00000000141272ca */ /* 0x000fe200000e0000 */
[----:B------:R-:W-:Y:S01]  /*7040*/  UMOV UR6, 0x0 ;  /* 0x0000000000067882 */ /* 0x000fe20000000000 */
[----:B------:R-:W-:Y:S01]  /*7050*/  ISETP.GT.AND P3, PT, R4, 0x1, PT ;  /* 0x000000010400780c */ /* 0x000fe20003f64270 */
[----:B------:R-:W-:Y:S01]  /*7060*/  UMOV UR7, 0x10000000 ;  /* 0x1000000000077882 */ /* 0x000fe20000000000 */
[----:B------:R-:W-:Y:S01]  /*7070*/  ISETP.NE.AND P1, PT, R6, 0x7, PT ;  /* 0x000000070600780c */ /* 0x000fe20003f25270 */
[----:B------:R-:W-:-:S02]  /*7080*/  VIADD R21, R21, 0x40 ;  /* 0x0000004015157836 */ /* 0x000fc40000000000 */
[----:B------:R-:W-:Y:S01]  /*7090*/  UIADD3 UR13, UR8, 0x180, URZ ;  /* 0x00000180080d7890 */ /* 0x000fe2000fffe03f */
[----:B------:R-:W-:Y:S01]  /*70a0*/  SEL R14, RZ, 0x1, P1 ;  /* 0x00000001ff0e7807 */ /* 0x000fe20000800000 */
[----:B------:R-:W-:Y:S01]  /*70b0*/  UIADD3 UR14, UR8, 0x1c180, URZ ;  /* 0x0001c180080e7890 */ /* 0x000fe2000fffe03f */
[----:B------:R-:W-:Y:S02]  /*70c0*/  SEL R6, R6, RZ, P1 ;  /* 0x000000ff06067207 */ /* 0x000fe40000800000 */
[----:B------:R-:W-:Y:S02]  /*70d0*/  LOP3.LUT R5, R5, R14, RZ, 0x3c, !PT ;  /* 0x0000000e05057212 */ /* 0x000fe400078e3cff */
[----:B------:R-:W-:Y:S02]  /*70e0*/  UMOV UR8, UR13 ;  /* 0x0000000d00087c82 */ /* 0x000fe40008000000 */
[----:B------:R0:W-:Y:S02]  /*70f0*/  UTMALDG.3D [UR8], [UR4], desc[UR6] ;  /* 0x00000608040075b4 */ /* 0x0001e40008011000 */
[----:B0-----:R-:W-:Y:S01]  /*7100*/  UMOV UR8, UR14 ;  /* 0x0000000e00087c82 */ /* 0x001fe20008000000 */
[----:B------:R-:W-:-:S02]  /*7110*/  UMOV UR11, UR18 ;  /* 0x00000012000b7c82 */ /* 0x000fc40008000000 */
[----:B------:R0:W-:Y:S02]  /*7120*/  UTMALDG.3D [UR8], [UR22], desc[UR6] ;  /* 0x00000608160075b4 */ /* 0x0001e40008011000 */
[----:B0-----:R-:W-:Y:S05]  /*7130*/  @P3 BRA `(.L_x_169) ;  /* 0xfffffffc00503947 */ /* 0x001fea000383ffff */
.L_x_165:
[----:B------:R-:W-:Y:S05]  /*7140*/  BSYNC B1 ;  /* 0x0000000000017941 */ /* 0x000fea0003800000 */
.L_x_164:
[----:B------:R-:W-:Y:S01]  /*7150*/  LOP3.LUT P4, RZ, R13, 0xff, RZ, 0xc0, !PT ;  /* 0x000000ff0dff7812 */ /* 0x000fe2000788c0ff */
[C---:B------:R-:W-:Y:S01]  /*7160*/  IMAD.IADD R12, R3.reuse, 0x1, R12 ;  /* 0x00000001030c7824 */ /* 0x040fe200078e020c */
[----:B------:R-:W-:Y:S01]  /*7170*/  ULDC.64 UR4, c[0x0][0x650] ;  /* 0x0001940000047ab9 */ /* 0x000fe20000000a00 */
[C---:B------:R-:W-:Y:S01]  /*7180*/  ISETP.GE.U32.AND P3, PT, R3.reuse, 0x7, PT ;  /* 0x000000070300780c */ /* 0x040fe20003f66070 */
[----:B------:R-:W-:Y:S01]  /*7190*/  BSSY B1, `(.L_x_170) ;  /* 0x000006c000017945 */ /* 0x000fe20003800000 */
[C---:B------:R-:W-:Y:S01]  /*71a0*/  IMAD.WIDE.U32 R4, R12.reuse, 0x24924925, RZ ;  /* 0x249249250c047825 */ /* 0x040fe200078e00ff */
[C---:B------:R-:W-:Y:S02]  /*71b0*/  ISETP.GT.U32.AND P1, PT, R12.reuse, 0x6, PT ;  /* 0x000000060c00780c */ /* 0x040fe40003f24070 */
[----:B------:R-:W-:Y:S01]  /*71c0*/  PRMT R13, RZ, 0x7610, R13 ;  /* 0x00007610ff0d7816 */ /* 0x000fe2000000000d */
[----:B------:R-:W-:Y:S01]  /*71d0*/  IMAD.IADD R4, R12, 0x1, -R5 ;  /* 0x000000010c047824 */ /* 0x000fe200078e0a05 */
[----:B------:R-:W-:Y:S01]  /*71e0*/  ISETP.LT.U32.AND P1, PT, R3, 0x7, P1 ;  /* 0x000000070300780c */ /* 0x000fe20000f21070 */
[----:B------:R-:W-:-:S02]  /*71f0*/  IMAD.MOV.U32 R19, RZ, RZ, -0x1 ;  /* 0xffffffffff137424 */ /* 0x000fc400078e00ff */
[----:B------:R-:W0:Y:S01]  /*7200*/  @P4 S2R R7, SR_CgaCtaId ;  /* 0x0000000000074919 */ /* 0x000e220000008800 */
[----:B------:R-:W-:Y:S01]  /*7210*/  @P4 MOV R6, 0x400 ;  /* 0x0000040000064802 */ /* 0x000fe20000000f00 */
[----:B------:R-:W-:Y:S01]  /*7220*/  IMAD.MOV.U32 R20, RZ, RZ, -0x1 ;  /* 0xffffffffff147424 */ /* 0x000fe200078e00ff */
[----:B------:R-:W-:Y:S01]  /*7230*/  LEA.HI R4, R4, R5, RZ, 0x1f ;  /* 0x0000000504047211 */ /* 0x000fe200078ff8ff */
[----:B------:R-:W-:-:S03]  /*7240*/  IMAD.MOV.U32 R8, RZ, RZ, -0x1 ;  /* 0xffffffffff087424 */ /* 0x000fc600078e00ff */
[--C-:B------:R-:W-:Y:S02]  /*7250*/  SHF.R.U32.HI R5, RZ, 0x2, R4.reuse ;  /* 0x00000002ff057819 */ /* 0x100fe40000011604 */
[----:B------:R-:W-:-:S03]  /*7260*/  PRMT R4, RZ, 0x7610, R4 ;  /* 0x00007610ff047816 */ /* 0x000fc60000000004 */
[----:B------:R-:W-:Y:S01]  /*7270*/  IMAD R12, R5, -0x7, R12 ;  /* 0xfffffff9050c7824 */ /* 0x000fe200078e020c */
[----:B0-----:R-:W-:Y:S02]  /*7280*/  @P4 LEA R6, R7, R6, 0x18 ;  /* 0x0000000607064211 */ /* 0x001fe400078ec0ff */
[----:B------:R-:W-:Y:S02]  /*7290*/  SEL R7, RZ, 0x1, !P1 ;  /* 0x00000001ff077807 */ /* 0x000fe40004800000 */
[----:B------:R-:W-:Y:S01]  /*72a0*/  IADD3 R16, P1, R16, UR36, RZ ;  /* 0x0000002410107c10 */ /* 0x000fe2000ff3e0ff */
[----:B------:R0:W-:Y:S01]  /*72b0*/  @P4 SYNCS.ARRIVE.TRANS64.A1T0 RZ, [R6+URZ+0x88], RZ ;  /* 0x000088ff06ff49a7 */ /* 0x0001e2000810003f */
[----:B------:R-:W-:Y:S02]  /*72c0*/  LOP3.LUT R0, R0, R7, RZ, 0x3c, !PT ;  /* 0x0000000700007212 */ /* 0x000fe400078e3cff */
[----:B------:R-:W-:Y:S02]  /*72d0*/  IADD3.X R17, R17, UR42, RZ, P1, !PT ;  /* 0x0000002a11117c10 */ /* 0x000fe40008ffe4ff */
[----:B------:R-:W-:-:S02]  /*72e0*/  ISETP.GE.U32.AND P1, PT, R16, UR4, PT ;  /* 0x0000000410007c0c */ /* 0x000fc4000bf26070 */
[----:B------:R-:W-:Y:S02]  /*72f0*/  @P3 LOP3.LUT R0, R0, 0x1, R5, 0x78, !PT ;  /* 0x0000000100003812 */ /* 0x000fe400078e7805 */
[----:B------:R-:W-:-:S13]  /*7300*/  ISETP.GE.U32.AND.EX P1, PT, R17, UR5, PT, P1 ;  /* 0x0000000511007c0c */ /* 0x000fda000bf26110 */
[----:B0-----:R-:W-:Y:S05]  /*7310*/  @P1 BRA `(.L_x_171) ;  /* 0x00000004004c1947 */ /* 0x001fea0003800000 */
[----:B------:R-:W-:Y:S01]  /*7320*/  ULDC.64 UR4, c[0x0][0x628] ;  /* 0x00018a0000047ab9 */ /* 0x000fe20000000a00 */
[----:B------:R-:W0:Y:S01]  /*7330*/  S2R R15, SR_CTAID.X ;  /* 0x00000000000f7919 */ /* 0x000e220000002500 */
[----:B------:R-:W-:Y:S01]  /*7340*/  ISETP.NE.U32.AND P1, PT, RZ, UR4, PT ;  /* 0x00000004ff007c0c */ /* 0x000fe2000bf25070 */
[----:B------:R-:W-:Y:S01]  /*7350*/  ULDC UR7, c[0x0][0x630] ;  /* 0x00018c0000077ab9 */ /* 0x000fe20000000800 */
[----:B------:R-:W-:Y:S01]  /*7360*/  IMAD.MOV.U32 R4, RZ, RZ, R16 ;  /* 0x000000ffff047224 */ /* 0x000fe200078e0010 */
[----:B------:R-:W1:Y:S01]  /*7370*/  S2R R14, SR_CTAID.Y ;  /* 0x00000000000e7919 */ /* 0x000e620000002600 */
[----:B------:R-:W-:Y:S01]  /*7380*/  ISETP.NE.AND.EX P1, PT, RZ, UR5, PT, P1 ;  /* 0x00000005ff007c0c */ /* 0x000fe2000bf25310 */
[----:B------:R-:W-:-:S12]  /*7390*/  IMAD.MOV.U32 R5, RZ, RZ, R17 ;  /* 0x000000ffff057224 */ /* 0x000fd800078e0011 */
[----:B------:R-:W-:Y:S05]  /*73a0*/  @!P1 BRA `(.L_x_172) ;  /* 0x0000000000289947 */ /* 0x000fea0003800000 */
[----:B------:R-:W-:Y:S02]  /*73b0*/  ULDC UR6, c[0x0][0x634] ;  /* 0x00018d0000067ab9 */ /* 0x000fe40000000800 */
[----:B------:R-:W-:-:S05]  /*73c0*/  IADD3 R9, P1, R16, UR6, RZ ;  /* 0x0000000610097c10 */ /* 0x000fca000ff3e0ff */
[----:B------:R-:W-:-:S04]  /*73d0*/  IMAD.X R19, RZ, RZ, R17, P1 ;  /* 0x000000ffff137224 */ /* 0x000fc800008e0611 */
[----:B------:R-:W-:-:S04]  /*73e0*/  IMAD.WIDE.U32 R6, R19, UR4, RZ ;  /* 0x0000000413067c25 */ /* 0x000fc8000f8e00ff */
[----:B------:R-:W-:-:S04]  /*73f0*/  IMAD.WIDE.U32 R6, P1, R9, UR5, R6 ;  /* 0x0000000509067c25 */ /* 0x000fc8000f820006 */
[----:B------:R-:W-:-:S04]  /*7400*/  IMAD.WIDE.U32 R8, R9, UR4, RZ ;  /* 0x0000000409087c25 */ /* 0x000fc8000f8e00ff */
[----:B------:R-:W-:Y:S01]  /*7410*/  IMAD.X R5, RZ, RZ, RZ, P1 ;  /* 0x000000ffff057224 */ /* 0x000fe200008e06ff */
[----:B------:R-:W-:Y:S01]  /*7420*/  IADD3 RZ, P1, R9, R6, RZ ;  /* 0x0000000609ff7210 */ /* 0x000fe20007f3e0ff */
[----:B------:R-:W-:-:S04]  /*7430*/  IMAD.MOV.U32 R4, RZ, RZ, R7 ;  /* 0x000000ffff047224 */ /* 0x000fc800078e0007 */
[----:B------:R-:W-:-:S08]  /*7440*/  IMAD.WIDE.U32.X R4, R19, UR5, R4, P1 ;  /* 0x0000000513047c25 */ /* 0x000fd000088e0404 */
.L_x_172:
[--C-:B------:R-:W-:Y:S01]  /*7450*/  SHF.R.U64 R8, R4, UR7, R5.reuse ;  /* 0x0000000704087c19 */ /* 0x100fe20008001205 */
[----:B------:R-:W-:Y:S01]  /*7460*/  ULDC.64 UR4, c[0x0][0x620] ;  /* 0x0001880000047ab9 */ /* 0x000fe20000000a00 */
[----:B------:R-:W-:Y:S01]  /*7470*/  SHF.R.U32.HI R4, RZ, UR7, R5 ;  /* 0x00000007ff047c19 */ /* 0x000fe20008011605 */
[----:B------:R-:W2:Y:S01]  /*7480*/  LDC R24, c[0x0][0x144] ;  /* 0x00005100ff187b82 */ /* 0x000ea20000000800 */
[----:B------:R-:W-:Y:S01]  /*7490*/  IADD3 R7, P1, RZ, -R8, RZ ;  /* 0x80000008ff077210 */ /* 0x000fe20007f3e0ff */
[----:B------:R-:W-:Y:S01]  /*74a0*/  ULDC.64 UR8, c[0x0][0x640] ;  /* 0x0001900000087ab9 */ /* 0x000fe20000000a00 */
[----:B0-----:R-:W-:Y:S01]  /*74b0*/  I2FP.F32.U32 R9, R15 ;  /* 0x0000000f00097245 */ /* 0x001fe20000201000 */
[----:B------:R-:W-:Y:S02]  /*74c0*/  ULDC UR6, c[0x0][0x608] ;  /* 0x0001820000067ab9 */ /* 0x000fe40000000800 */
[----:B------:R-:W-:Y:S01]  /*74d0*/  IMAD.X R4, RZ, RZ, ~R4, P1 ;  /* 0x000000ffff047224 */ /* 0x000fe200008e0e04 */
[----:B------:R-:W-:Y:S01]  /*74e0*/  ISETP.NE.U32.AND P1, PT, RZ, UR8, PT ;  /* 0x00000008ff007c0c */ /* 0x000fe2000bf25070 */
[----:B------:R-:W0:Y:S02]  /*74f0*/  LDC R21, c[0x0][0x148] ;  /* 0x00005200ff157b82 */ /* 0x000e240000000800 */
[----:B------:R-:W-:Y:S01]  /*7500*/  IMAD R6, R4, UR4, RZ ;  /* 0x0000000404067c24 */ /* 0x000fe2000f8e02ff */
[----:B------:R-:W-:Y:S01]  /*7510*/  ISETP.NE.AND.EX P1, PT, RZ, UR9, PT, P1 ;  /* 0x00000009ff007c0c */ /* 0x000fe2000bf25310 */
[----:B------:R-:W-:Y:S01]  /*7520*/  IMAD.WIDE.U32 R4, R7, UR4, R16 ;  /* 0x0000000407047c25 */ /* 0x000fe2000f8e0010 */
[----:B------:R-:W-:-:S03]  /*7530*/  ULDC UR4, c[0x0][0x150] ;  /* 0x0000540000047ab9 */ /* 0x000fc60000000800 */
[----:B------:R-:W-:Y:S02]  /*7540*/  IMAD R7, R7, UR5, R6 ;  /* 0x0000000507077c24 */ /* 0x000fe4000f8e0206 */
[----:B------:R-:W-:Y:S01]  /*7550*/  FMUL R6, R9, UR4 ;  /* 0x0000000409067c20 */ /* 0x000fe20008400000 */
[----:B------:R-:W-:Y:S01]  /*7560*/  ULDC UR4, c[0x0][0x618] ;  /* 0x0001860000047ab9 */ /* 0x000fe20000000800 */
[----:B------:R-:W-:Y:S01]  /*7570*/  ULDC UR5, c[0x0][0x154] ;  /* 0x0000550000057ab9 */ /* 0x000fe20000000800 */
[----:B------:R-:W-:-:S03]  /*7580*/  IMAD.IADD R5, R5, 0x1, R7 ;  /* 0x0000000105057824 */ /* 0x000fc600078e0207 */
[----:B------:R-:W3:Y:S02]  /*7590*/  F2I.U32.TRUNC.NTZ R6, R6 ;  /* 0x0000000600067305 */ /* 0x000ee4000020f000 */
[----:B------:R-:W-:Y:S02]  /*75a0*/  SHF.R.U64 R9, R4, UR4, R5 ;  /* 0x0000000404097c19 */ /* 0x000fe40008001205 */
[----:B-1----:R-:W-:-:S05]  /*75b0*/  I2FP.F32.U32 R4, R14 ;  /* 0x0000000e00047245 */ /* 0x002fca0000201000 */
[----:B------:R-:W-:Y:S01]  /*75c0*/  FMUL R22, R4, UR5 ;  /* 0x0000000504167c20 */ /* 0x000fe20008400000 */
[----:B------:R-:W-:Y:S01]  /*75d0*/  SHF.R.U32.HI R4, RZ, UR4, R5 ;  /* 0x00000004ff047c19 */ /* 0x000fe20008011605 */
[----:B------:R-:W-:-:S03]  /*75e0*/  ULDC UR4, c[0x0][0x658] ;  /* 0x0001960000047ab9 */ /* 0x000fc60000000800 */
[--C-:B------:R-:W-:Y:S01]  /*75f0*/  SHF.R.U64 R20, R9, UR6, R4.reuse ;  /* 0x0000000609147c19 */ /* 0x100fe20008001204 */
[----:B------:R-:W1:Y:S01]  /*7600*/  F2I.U32.TRUNC.NTZ R22, R22 ;  /* 0x0000001600167305 */ /* 0x000e62000020f000 */
[----:B------:R-:W-:Y:S01]  /*7610*/  SHF.R.U32.HI R5, RZ, UR6, R4 ;  /* 0x00000006ff057c19 */ /* 0x000fe20008011604 */
[----:B---3--:R-:W-:-:S03]  /*7620*/  IMAD.MOV R6, RZ, RZ, -R6 ;  /* 0x000000ffff067224 */ /* 0x008fc600078e0a06 */
[----:B------:R-:W-:Y:S01]  /*7630*/  SHF.R.U64 R19, R20, UR4, R5 ;  /* 0x0000000414137c19 */ /* 0x000fe20008001205 */
[----:B--2---:R-:W-:Y:S01]  /*7640*/  IMAD R15, R24, R6, R15 ;  /* 0x00000006180f7224 */ /* 0x004fe200078e020f */
[----:B------:R-:W-:-:S03]  /*7650*/  SHF.R.U32.HI R23, RZ, UR4, R5 ;  /* 0x00000004ff177c19 */ /* 0x000fc60008011605 */
[----:B------:R-:W-:Y:S02]  /*7660*/  IMAD.MOV.U32 R4, RZ, RZ, R19 ;  /* 0x000000ffff047224 */ /* 0x000fe400078e0013 */
[----:B------:R-:W-:Y:S01]  /*7670*/  IMAD.MOV.U32 R5, RZ, RZ, R23 ;  /* 0x000000ffff057224 */ /* 0x000fe200078e0017 */
[----:B-1----:R-:W-:Y:S06]  /*7680*/  @!P1 BRA `(.L_x_173) ;  /* 0x0000000000289947 */ /* 0x002fec0003800000 */
[----:B------:R-:W-:Y:S02]  /*7690*/  ULDC UR4, c[0x0][0x64c] ;  /* 0x0001930000047ab9 */ /* 0x000fe40000000800 */
[----:B------:R-:W-:-:S05]  /*76a0*/  IADD3 R5, P1, R19, UR4, RZ ;  /* 0x0000000413057c10 */ /* 0x000fca000ff3e0ff */
[----:B------:R-:W-:-:S04]  /*76b0*/  IMAD.X R23, RZ, RZ, R23, P1 ;  /* 0x000000ffff177224 */ /* 0x000fc800008e0617 */
[----:B------:R-:W-:-:S04]  /*76c0*/  IMAD.WIDE.U32 R6, R23, UR8, RZ ;  /* 0x0000000817067c25 */ /* 0x000fc8000f8e00ff */
[----:B------:R-:W-:-:S04]  /*76d0*/  IMAD.WIDE.U32 R6, P1, R5, UR9, R6 ;  /* 0x0000000905067c25 */ /* 0x000fc8000f820006 */
[----:B------:R-:W-:-:S04]  /*76e0*/  IMAD.WIDE.U32 R4, R5, UR8, RZ ;  /* 0x0000000805047c25 */ /* 0x000fc8000f8e00ff */
[----:B------:R-:W-:Y:S01]  /*76f0*/  IMAD.MOV.U32 R4, RZ, RZ, R7 ;  /* 0x000000ffff047224 */ /* 0x000fe200078e0007 */
[----:B------:R-:W-:Y:S01]  /*7700*/  IADD3 RZ, P3, R5, R6, RZ ;  /* 0x0000000605ff7210 */ /* 0x000fe20007f7e0ff */
[----:B------:R-:W-:-:S04]  /*7710*/  IMAD.X R5, RZ, RZ, RZ, P1 ;  /* 0x000000ffff057224 */ /* 0x000fc800008e06ff */
[----:B------:R-:W-:-:S08]  /*7720*/  IMAD.WIDE.U32.X R4, R23, UR9, R4, P3 ;  /* 0x0000000917047c25 */ /* 0x000fd000098e0404 */
.L_x_173:
[----:B------:R-:W-:Y:S01]  /*7730*/  ISETP.NE.AND P1, PT, R2, 0x1, PT ;  /* 0x000000010200780c */ /* 0x000fe20003f25270 */
[----:B------:R-:W-:Y:S01]  /*7740*/  ULDC UR4, c[0x0][0x648] ;  /* 0x0001920000047ab9 */ /* 0x000fe20000000800 */
[----:B------:R-:W-:Y:S01]  /*7750*/  LOP3.LUT R20, R20, UR16, RZ, 0xc0, !PT ;  /* 0x0000001014147c12 */ /* 0x000fe2000f8ec0ff */
[----:B------:R-:W-:Y:S01]  /*7760*/  IMAD.MOV R22, RZ, RZ, -R22 ;  /* 0x000000ffff167224 */ /* 0x000fe200078e0a16 */
[----:B------:R-:W-:Y:S01]  /*7770*/  SHF.R.U64 R5, R4, UR4, R5 ;  /* 0x0000000404057c19 */ /* 0x000fe20008001205 */
[----:B------:R-:W-:Y:S01]  /*7780*/  ULDC UR4, c[0x0][0x638] ;  /* 0x00018e0000047ab9 */ /* 0x000fe20000000800 */
[----:B------:R-:W-:Y:S01]  /*7790*/  LOP3.LUT R6, R9, UR15, RZ, 0xc0, !PT ;  /* 0x0000000f09067c12 */ /* 0x000fe2000f8ec0ff */
[----:B------:R-:W-:Y:S02]  /*77a0*/  ULDC UR5, c[0x0][0x610] ;  /* 0x0001840000057ab9 */ /* 0x000fe40000000800 */
[----:B------:R-:W-:Y:S02]  /*77b0*/  IMAD.MOV R4, RZ, RZ, -R5 ;  /* 0x000000ffff047224 */ /* 0x000fe400078e0a05 */
[----:B------:R-:W-:-:S02]  /*77c0*/  IMAD R20, R5, UR17, R20 ;  /* 0x0000001105147c24 */ /* 0x000fc4000f8e0214 */
[----:B0-----:R-:W-:Y:S02]  /*77d0*/  @P1 IMAD R15, R21, R22, R14 ;  /* 0x00000016150f1224 */ /* 0x001fe400078e020e */
[----:B------:R-:W-:Y:S01]  /*77e0*/  IMAD R19, R4, UR4, R19 ;  /* 0x0000000404137c24 */ /* 0x000fe2000f8e0213 */
[----:B------:R-:W-:Y:S01]  /*77f0*/  ULDC UR4, c[0x0][0x600] ;  /* 0x0001800000047ab9 */ /* 0x000fe20000000800 */
[----:B------:R-:W-:Y:S02]  /*7800*/  IMAD R15, R20, UR5, R15 ;  /* 0x00000005140f7c24 */ /* 0x000fe4000f8e020f */
[----:B------:R-:W-:Y:S02]  /*7810*/  IMAD R6, R19, UR4, R6 ;  /* 0x0000000413067c24 */ /* 0x000fe4000f8e0206 */
[----:B------:R-:W-:-:S03]  /*7820*/  IMAD.MOV.U32 R4, RZ, RZ, 0x1 ;  /* 0x00000001ff047424 */ /* 0x000fc600078e00ff */
[----:B------:R-:W-:Y:S02]  /*7830*/  SEL R20, R6, R15, !P1 ;  /* 0x0000000f06147207 */ /* 0x000fe40004800000 */
[----:B------:R-:W-:-:S07]  /*7840*/  SEL R19, R15, R6, !P1 ;  /* 0x000000060f137207 */ /* 0x000fce0004800000 */
.L_x_171:
[----:B------:R-:W-:Y:S05]  /*7850*/  BSYNC B1 ;  /* 0x0000000000017941 */ /* 0x000fea0003800000 */
.L_x_170:
[----:B------:R-:W-:-:S13]  /*7860*/  LOP3.LUT P1, RZ, R4, 0xff, RZ, 0xc0, !PT ;  /* 0x000000ff04ff7812 */ /* 0x000fda000782c0ff */
[----:B------:R-:W-:Y:S05]  /*7870*/  @P1 BRA `(.L_x_174) ;  /* 0xfffffff4004c1947 */ /* 0x000fea000383ffff */
[----:B------:R-:W-:Y:S05]  /*7880*/  BSYNC B0 ;  /* 0x0000000000007941 */ /* 0x000fea0003800000 */
.L_x_162:
[----:B------:R-:W-:-:S03]  /*7890*/  UMOV UR4, 0xffffffff ;  /* 0xffffffff00047882 */ /* 0x000fc60000000000 */
[----:B------:R-:W-:Y:S05]  /*78a0*/  BRA.DIV UR4, `(.L_x_175) ;  /* 0x0000000604847947 */ /* 0x000fea000b800000 */
[----:B------:R-:W-:-:S13]  /*78b0*/  ELECT P6, URZ, PT ;  /* 0x00000000003f782f */ /* 0x000fda00038c0000 */
.L_x_192:
[----:B------:R-:W-:Y:S04]  /*78c0*/  BSSY B0, `(.L_x_176) ;  /* 0x0000046000007945 */ /* 0x000fe80003800000 */
[----:B------:R-:W-:Y:S05]  /*78d0*/  @!P6 BRA `(.L_x_177) ;  /* 0x000000040010e947 */ /* 0x000fea0003800000 */
[----:B------:R-:W-:-:S04]  /*78e0*/  LOP3.LUT R18, R18, 0x2, RZ, 0xfc, !PT ;  /* 0x0000000212127812 */ /* 0x000fc800078efcff */
[----:B------:R-:W-:-:S13]  /*78f0*/  ISETP.NE.AND P0, PT, R18, 0x3, PT ;  /* 0x000000031200780c */ /* 0x000fda0003f05270 */
[----:B------:R-:W-:Y:S05]  /*7900*/  @!P0 BRA `(.L_x_178) ;  /* 0x0000000000048947 */ /* 0x000fea0003800000 */
[----:B------:R-:W-:Y:S01]  /*7910*/  BPT.TRAP 0x1 ;  /* 0x000000040000795c */ /* 0x000fe20000300000 */
.L_x_178:
[----:B------:R-:W0:Y:S01]  /*7920*/  S2R R3, SR_CgaCtaId ;  /* 0x0000000000037919 */ /* 0x000e220000008800 */
[----:B------:R-:W-:-:S04]  /*7930*/  MOV R2, 0x400 ;  /* 0x0000040000027802 */ /* 0x000fc80000000f00 */
[----:B0-----:R-:W-:Y:S02]  /*7940*/  LEA R3, R3, R2, 0x18 ;  /* 0x0000000203037211 */ /* 0x001fe400078ec0ff */
[----:B------:R-:W-:-:S03]  /*7950*/  SHF.L.U32 R2, R0, 0x1f, RZ ;  /* 0x0000001f00027819 */ /* 0x000fc600000006ff */
[----:B------:R-:W-:-:S04]  /*7960*/  VIADD R3, R3, 0x38 ;  /* 0x0000003803037836 */ /* 0x000fc80000000000 */
[C---:B------:R-:W-:Y:S02]  /*7970*/  IMAD R7, R12.reuse, 0x8, R3 ;  /* 0x000000080c077824 */ /* 0x040fe400078e0203 */
[----:B------:R-:W-:Y:S02]  /*7980*/  VIADD R12, R12, 0x1 ;  /* 0x000000010c0c7836 */ /* 0x000fe40000000000 */
[----:B------:R-:W0:Y:S03]  /*7990*/  SYNCS.PHASECHK.TRANS64.TRYWAIT P0, [R7+URZ], R2 ;  /* 0x00000002070075a7 */ /* 0x000e26000800017f */
[----:B------:R-:W-:-:S04]  /*79a0*/  ISETP.NE.AND P1, PT, R12, 0x7, PT ;  /* 0x000000070c00780c */ /* 0x000fc80003f25270 */
[----:B------:R-:W-:Y:S02]  /*79b0*/  SEL R5, RZ, 0x1, P1 ;  /* 0x00000001ff057807 */ /* 0x000fe40000800000 */
[----:B------:R-:W-:Y:S02]  /*79c0*/  SEL R12, R12, RZ, P1 ;  /* 0x000000ff0c0c7207 */ /* 0x000fe40000800000 */
[----:B------:R-:W-:-:S03]  /*79d0*/  LOP3.LUT R5, R0, R5, RZ, 0x3c, !PT ;  /* 0x0000000500057212 */ /* 0x000fc600078e3cff */
[----:B------:R-:W-:Y:S01]  /*79e0*/  IMAD R9, R12, 0x8, R3 ;  /* 0x000000080c097824 */ /* 0x000fe200078e0203 */
[----:B------:R-:W-:Y:S01]  /*79f0*/  SHF.L.U32 R4, R5, 0x1f, RZ ;  /* 0x0000001f05047819 */ /* 0x000fe200000006ff */
[----:B0-----:R-:W-:Y:S06]  /*7a00*/  @!P0 BRA `(.L_x_179) ;  /* 0x00000004004c8947 */ /* 0x001fec0003800000 */
.L_x_193:
[----:B------:R-:W1:Y:S01]  /*7a10*/  SYNCS.PHASECHK.TRANS64.TRYWAIT P0, [R9+URZ], R4 ;  /* 0x00000004090075a7 */ /* 0x000e62000800017f */
[----:B------:R-:W-:-:S05]  /*7a20*/  VIADD R0, R12, 0x1 ;  /* 0x000000010c007836 */ /* 0x000fca0000000000 */
[----:B------:R-:W-:-:S04]  /*7a30*/  ISETP.NE.AND P1, PT, R0, 0x7, PT ;  /* 0x000000070000780c */ /* 0x000fc80003f25270 */
[----:B0-----:R-:W-:Y:S02]  /*7a40*/  SEL R2, RZ, 0x1, P1 ;  /* 0x00000001ff027807 */ /* 0x001fe40000800000 */
[----:B------:R-:W-:Y:S02]  /*7a50*/  SEL R0, R0, RZ, P1 ;  /* 0x000000ff00007207 */ /* 0x000fe40000800000 */
[----:B------:R-:W-:-:S03]  /*7a60*/  LOP3.LUT R7, R5, R2, RZ, 0x3c, !PT ;  /* 0x0000000205077212 */ /* 0x000fc600078e3cff */
[----:B------:R-:W-:Y:S01]  /*7a70*/  IMAD R6, R0, 0x8, R3 ;  /* 0x0000000800067824 */ /* 0x000fe200078e0203 */
[----:B------:R-:W-:Y:S01]  /*7a80*/  SHF.L.U32 R5, R7, 0x1f, RZ ;  /* 0x0000001f07057819 */ /* 0x000fe200000006ff */
[----:B-1----:R-:W-:Y:S06]  /*7a90*/  @!P0 BRA `(.L_x_180) ;  /* 0x00000004003c8947 */ /* 0x002fec0003800000 */
.L_x_194:
[----:B------:R-:W1:Y:S01]  /*7aa0*/  SYNCS.PHASECHK.TRANS64.TRYWAIT P0, [R6+URZ], R5 ;  /* 0x00000005060075a7 */ /* 0x000e62000800017f */
[----:B------:R-:W-:-:S05]  /*7ab0*/  VIADD R0, R0, 0x1 ;  /* 0x0000000100007836 */ /* 0x000fca0000000000 */
[----:B------:R-:W-:-:S04]  /*7ac0*/  ISETP.NE.AND P1, PT, R0, 0x7, PT ;  /* 0x000000070000780c */ /* 0x000fc80003f25270 */
[----:B------:R-:W-:Y:S02]  /*7ad0*/  SEL R2, RZ, 0x1, P1 ;  /* 0x00000001ff027807 */ /* 0x000fe40000800000 */
[----:B------:R-:W-:Y:S02]  /*7ae0*/  SEL R0, R0, RZ, P1 ;  /* 0x000000ff00007207 */ /* 0x000fe40000800000 */
[----:B------:R-:W-:-:S03]  /*7af0*/  LOP3.LUT R7, R7, R2, RZ, 0x3c, !PT ;  /* 0x0000000207077212 */ /* 0x000fc600078e3cff */
[----:B0-----:R-:W-:Y:S01]  /*7b00*/  IMAD R9, R0, 0x8, R3 ;  /* 0x0000000800097824 */ /* 0x001fe200078e0203 */
[----:B------:R-:W-:Y:S01]  /*7b10*/  SHF.L.U32 R4, R7, 0x1f, RZ ;  /* 0x0000001f07047819 */ /* 0x000fe200000006ff */
[----:B-1----:R-:W-:Y:S06]  /*7b20*/  @!P0 BRA `(.L_x_181) ;  /* 0x00000004002c8947 */ /* 0x002fec0003800000 */
.L_x_195:
        /* <DEDUP_REMOVED lines=9> */
.L_x_196:
        /* <DEDUP_REMOVED lines=9> */
.L_x_197:
[----:B------:R-:W1:Y:S01]  /*7c50*/  SYNCS.PHASECHK.TRANS64.TRYWAIT P0, [R9+URZ], R4 ;  /* 0x00000004090075a7 */ /* 0x000e62000800017f */
[----:B------:R-:W-:-:S05]  /*7c60*/  VIADD R0, R0, 0x1 ;  /* 0x0000000100007836 */ /* 0x000fca0000000000 */
[----:B------:R-:W-:-:S04]  /*7c70*/  ISETP.NE.AND P1, PT, R0, 0x7, PT ;  /* 0x000000070000780c */ /* 0x000fc80003f25270 */
[----:B------:R-:W-:Y:S02]  /*7c80*/  SEL R2, RZ, 0x1, P1 ;  /* 0x00000001ff027807 */ /* 0x000fe40000800000 */
[----:B------:R-:W-:Y:S02]  /*7c90*/  SEL R0, R0, RZ, P1 ;  /* 0x000000ff00007207 */ /* 0x000fe40000800000 */
[----:B------:R-:W-:Y:S01]  /*7ca0*/  LOP3.LUT R2, R7, R2, RZ, 0x3c, !PT ;  /* 0x0000000207027212 */ /* 0x000fe200078e3cff */
[----:B-1----:R-:W-:Y:S06]  /*7cb0*/  @!P0 BRA `(.L_x_184) ;  /* 0x0000000400048947 */ /* 0x002fec0003800000 */
.L_x_198:
[----:B------:R-:W-:Y:S01]  /*7cc0*/  IMAD R3, R0, 0x8, R3 ;  /* 0x0000000800037824 */ /* 0x000fe200078e0203 */
[----:B------:R-:W-:-:S07]  /*7cd0*/  SHF.L.U32 R0, R2, 0x1f, RZ ;  /* 0x0000001f02007819 */ /* 0x000fce00000006ff */
.L_x_185:
[----:B--2---:R2:W3:Y:S02]  /*7ce0*/  SYNCS.PHASECHK.TRANS64.TRYWAIT P0, [R3+URZ], R0 ;  /* 0x00000000030075a7 */ /* 0x0044e4000800017f */
[----:B---3--:R-:W-:Y:S05]  /*7cf0*/  @!P0 NANOSLEEP.SYNCS 0x989680 ;  /* 0x009896800000895d */ /* 0x008fea0003900000 */
[----:B------:R-:W3:Y:S02]  /*7d00*/  @!P0 SYNCS.PHASECHK.TRANS64 P0, [R3+URZ], R0 ;  /* 0x00000000030085a7 */ /* 0x000ee4000800007f */
[----:B---3--:R-:W-:Y:S05]  /*7d10*/  @!P0 BRA `(.L_x_185) ;  /* 0xfffffffc00f08947 */ /* 0x008fea000383ffff */
.L_x_177:
[----:B------:R-:W-:Y:S05]  /*7d20*/  BSYNC B0 ;  /* 0x0000000000007941 */ /* 0x000fea0003800000 */
.L_x_176:
[----:B------:R-:W-:Y:S05]  /*7d30*/  EXIT ;  /* 0x000000000000794d */ /* 0x000fea0003800000 */
.L_x_17:
[----:B-1----:R1:W2:Y:S02]  /*7d40*/  SYNCS.PHASECHK.TRANS64.TRYWAIT P1, [R3+URZ], R0 ;  /* 0x00000000030075a7 */ /* 0x0022a4000802017f */
[----:B--2---:R-:W-:Y:S05]  /*7d50*/  @!P1 NANOSLEEP.SYNCS 0x989680 ;  /* 0x009896800000995d */ /* 0x004fea0003900000 */
[----:B------:R-:W2:Y:S02]  /*7d60*/  @!P1 SYNCS.PHASECHK.TRANS64 P1, [R3+URZ], R0 ;  /* 0x00000000030095a7 */ /* 0x000ea4000802007f */
[----:B--2---:R-:W-:Y:S05]  /*7d70*/  @!P1 BRA `(.L_x_17) ;  /* 0xfffffffc00f09947 */ /* 0x004fea000383ffff */
[----:B------:R-:W-:Y:S05]  /*7d80*/  BRA `(.L_x_16) ;  /* 0xffffff9400e07947 */ /* 0x000fea000383ffff */
.L_x_22:
[----:B-1----:R-:W-:-:S04]  /*7d90*/  IMAD.U32 R4, RZ, RZ, UR7 ;  /* 0x00000007ff047e24 */ /* 0x002fc8000f8e00ff */
[----:B------:R1:W2:Y:S03]  /*7da0*/  SYNCS.PHASECHK.TRANS64.TRYWAIT P1, [R4+URZ], R3 ;  /* 0x00000003040075a7 */ /* 0x0002a6000802017f */
[----:B--2---:R-:W-:Y:S05]  /*7db0*/  @!P1 NANOSLEEP.SYNCS 0x989680 ;  /* 0x009896800000995d */ /* 0x004fea0003900000 */
[----:B------:R-:W2:Y:S02]  /*7dc0*/  @!P1 SYNCS.PHASECHK.TRANS64 P1, [R4+URZ], R3 ;  /* 0x00000003040095a7 */ /* 0x000ea4000802007f */
[----:B--2---:R-:W-:Y:S05]  /*7dd0*/  @!P1 BRA `(.L_x_22) ;  /* 0xfffffffc00ec9947 */ /* 0x004fea000383ffff */
[----:B------:R-:W-:Y:S05]  /*7de0*/  BRA `(.L_x_21) ;  /* 0xffffff9800ac7947 */ /* 0x000fea000383ffff */
.L_x_163:
[----:B------:R-:W-:Y:S01]  /*7df0*/  BSSY B1, `(.L_x_186) ;  /* 0x0000006000017945 */ /* 0x000fe20003800000 */
[----:B------:R-:W-:-:S07]  /*7e00*/  IMAD.MOV.U32 R15, RZ, RZ, -0x1 ;  /* 0xffffffffff0f7424 */ /* 0x000fce00078e00ff */
[----:B------:R-:W-:Y:S05]  /*7e10*/  WARPSYNC.COLLECTIVE R15, `(.L_x_187) ;  /* 0x000000000f0c7348 */ /* 0x000fea0003c00000 */
[----:B------:R-:W-:Y:S02]  /*7e20*/  ELECT P6, UR62, PT ;  /* 0x00000000003e782f */ /* 0x000fe400038c0000 */
[----:B------:R-:W-:Y:S01]  /*7e30*/  MOV R14, UR62 ;  /* 0x0000003e000e7c02 */ /* 0x000fe20008000f00 */
[----:B------:R-:W-:Y:S10]  /*7e40*/  ENDCOLLECTIVE ;  /* 0x000000000000791b */ /* 0x000ff40003800000 */
.L_x_187:
[----:B------:R-:W-:Y:S05]  /*7e50*/  BSYNC B1 ;  /* 0x0000000000017941 */ /* 0x000fea0003800000 */
.L_x_186:
[----:B------:R-:W-:Y:S05]  /*7e60*/  BRA `(.L_x_188) ;  /* 0xffffffec00dc7947 */ /* 0x000fea000383ffff */
.L_x_166:
[----:B0-----:R0:W1:Y:S02]  /*7e70*/  SYNCS.PHASECHK.TRANS64.TRYWAIT P1, [R14+URZ+0x38], R7 ;  /* 0x000038070e0075a7 */ /* 0x001064000802017f */
[----:B-1----:R-:W-:Y:S05]  /*7e80*/  @!P1 NANOSLEEP.SYNCS 0x989680 ;  /* 0x009896800000995d */ /* 0x002fea0003900000 */
[----:B------:R-:W1:Y:S02]  /*7e90*/  @!P1 SYNCS.PHASECHK.TRANS64 P1, [R14+URZ+0x38], R7 ;  /* 0x000038070e0095a7 */ /* 0x000e64000802007f */
[----:B-1----:R-:W-:Y:S05]  /*7ea0*/  @!P1 BRA `(.L_x_166) ;  /* 0xfffffffc00f09947 */ /* 0x002fea000383ffff */
[----:B------:R-:W-:Y:S05]  /*7eb0*/  BRA `(.L_x_189) ;  /* 0xfffffff000107947 */ /* 0x000fea000383ffff */
.L_x_175:
[----:B------:R-:W-:Y:S01]  /*7ec0*/  BSSY B0, `(.L_x_190) ;  /* 0x0000006000007945 */ /* 0x000fe20003800000 */
[----:B------:R-:W-:-:S07]  /*7ed0*/  IMAD.MOV.U32 R15, RZ, RZ, -0x1 ;  /* 0xffffffffff0f7424 */ /* 0x000fce00078e00ff */
[----:B------:R-:W-:Y:S05]  /*7ee0*/  WARPSYNC.COLLECTIVE R15, `(.L_x_191) ;  /* 0x000000000f0c7348 */ /* 0x000fea0003c00000 */
[----:B------:R-:W-:Y:S02]  /*7ef0*/  ELECT P6, UR62, PT ;  /* 0x00000000003e782f */ /* 0x000fe400038c0000 */
[----:B------:R-:W-:Y:S01]  /*7f00*/  MOV R14, UR62 ;  /* 0x0000003e000e7c02 */ /* 0x000fe20008000f00 */
[----:B------:R-:W-:Y:S10]  /*7f10*/  ENDCOLLECTIVE ;  /* 0x000000000000791b */ /* 0x000ff40003800000 */
.L_x_191:
[----:B------:R-:W-:Y:S05]  /*7f20*/  BSYNC B0 ;  /* 0x0000000000007941 */ /* 0x000fea0003800000 */
.L_x_190:
[----:B------:R-:W-:Y:S05]  /*7f30*/  BRA `(.L_x_192) ;  /* 0xfffffff800607947 */ /* 0x000fea000383ffff */
.L_x_179:
[----:B0-----:R0:W1:Y:S02]  /*7f40*/  SYNCS.PHASECHK.TRANS64.TRYWAIT P0, [R7+URZ], R2 ;  /* 0x00000002070075a7 */ /* 0x001064000800017f */
[----:B-1----:R-:W-:Y:S05]  /*7f50*/  @!P0 NANOSLEEP.SYNCS 0x989680 ;  /* 0x009896800000895d */ /* 0x002fea0003900000 */
[----:B------:R-:W1:Y:S02]  /*7f60*/  @!P0 SYNCS.PHASECHK.TRANS64 P0, [R7+URZ], R2 ;  /* 0x00000002070085a7 */ /* 0x000e64000800007f */
[----:B-1----:R-:W-:Y:S05]  /*7f70*/  @!P0 BRA `(.L_x_179) ;  /* 0xfffffffc00f08947 */ /* 0x002fea000383ffff */
[----:B------:R-:W-:Y:S05]  /*7f80*/  BRA `(.L_x_193) ;  /* 0xfffffff800a07947 */ /* 0x000fea000383ffff */
.L_x_180:
[----:B0-----:R0:W1:Y:S02]  /*7f90*/  SYNCS.PHASECHK.TRANS64.TRYWAIT P0, [R9+URZ], R4 ;  /* 0x00000004090075a7 */ /* 0x001064000800017f */
[----:B-1----:R-:W-:Y:S05]  /*7fa0*/  @!P0 NANOSLEEP.SYNCS 0x989680 ;  /* 0x009896800000895d */ /* 0x002fea0003900000 */
[----:B------:R-:W1:Y:S02]  /*7fb0*/  @!P0 SYNCS.PHASECHK.TRANS64 P0, [R9+URZ], R4 ;  /* 0x00000004090085a7 */ /* 0x000e64000800007f */
[----:B-1----:R-:W-:Y:S05]  /*7fc0*/  @!P0 BRA `(.L_x_180) ;  /* 0xfffffffc00f08947 */ /* 0x002fea000383ffff */
[----:B------:R-:W-:Y:S05]  /*7fd0*/  BRA `(.L_x_194) ;  /* 0xfffffff800b07947 */ /* 0x000fea000383ffff */
.L_x_181:
[----:B0-----:R0:W1:Y:S02]  /*7fe0*/  SYNCS.PHASECHK.TRANS64.TRYWAIT P0, [R6+URZ], R5 ;  /* 0x00000005060075a7 */ /* 0x001064000800017f */
[----:B-1----:R-:W-:Y:S05]  /*7ff0*/  @!P0 NANOSLEEP.SYNCS 0x989680 ;  /* 0x009896800000895d */ /* 0x002fea0003900000 */
[----:B------:R-:W1:Y:S02]  /*8000*/  @!P0 SYNCS.PHASECHK.TRANS64 P0, [R6+URZ], R5 ;  /* 0x00000005060085a7 */ /* 0x000e64000800007f */
[----:B-1----:R-:W-:Y:S05]  /*8010*/  @!P0 BRA `(.L_x_181) ;  /* 0xfffffffc00f08947 */ /* 0x002fea000383ffff */
[----:B------:R-:W-:Y:S05]  /*8020*/  BRA `(.L_x_195) ;  /* 0xfffffff800c07947 */ /* 0x000fea000383ffff */
.L_x_182:
[----:B0-----:R0:W1:Y:S02]  /*8030*/  SYNCS.PHASECHK.TRANS64.TRYWAIT P0, [R9+URZ], R4 ;  /* 0x00000004090075a7 */ /* 0x001064000800017f */
[----:B-1----:R-:W-:Y:S05]  /*8040*/  @!P0 NANOSLEEP.SYNCS 0x989680 ;  /* 0x009896800000895d */ /* 0x002fea0003900000 */
[----:B------:R-:W1:Y:S02]  /*8050*/  @!P0 SYNCS.PHASECHK.TRANS64 P0, [R9+URZ], R4 ;  /* 0x00000004090085a7 */ /* 0x000e64000800007f */
[----:B-1----:R-:W-:Y:S05]  /*8060*/  @!P0 BRA `(.L_x_182) ;  /* 0xfffffffc00f08947 */ /* 0x002fea000383ffff */
[----:B------:R-:W-:Y:S05]  /*8070*/  BRA `(.L_x_196) ;  /* 0xfffffff800d07947 */ /* 0x000fea000383ffff */
.L_x_183:
[----:B0-----:R0:W1:Y:S02]  /*8080*/  SYNCS.PHASECHK.TRANS64.TRYWAIT P0, [R6+URZ], R5 ;  /* 0x00000005060075a7 */ /* 0x001064000800017f */
[----:B-1----:R-:W-:Y:S05]  /*8090*/  @!P0 NANOSLEEP.SYNCS 0x989680 ;  /* 0x009896800000895d */ /* 0x002fea0003900000 */
[----:B------:R-:W1:Y:S02]  /*80a0*/  @!P0 SYNCS.PHASECHK.TRANS64 P0, [R6+URZ], R5 ;  /* 0x00000005060085a7 */ /* 0x000e64000800007f */
[----:B-1----:R-:W-:Y:S05]  /*80b0*/  @!P0 BRA `(.L_x_183) ;  /* 0xfffffffc00f08947 */ /* 0x002fea000383ffff */
[----:B------:R-:W-:Y:S05]  /*80c0*/  BRA `(.L_x_197) ;  /* 0xfffffff800e07947 */ /* 0x000fea000383ffff */
.L_x_184:
[----:B-1----:R1:W2:Y:S02]  /*80d0*/  SYNCS.PHASECHK.TRANS64.TRYWAIT P0, [R9+URZ], R4 ;  /* 0x00000004090075a7 */ /* 0x0022a4000800017f */
[----:B--2---:R-:W-:Y:S05]  /*80e0*/  @!P0 NANOSLEEP.SYNCS 0x989680 ;  /* 0x009896800000895d */ /* 0x004fea0003900000 */
[----:B------:R-:W2:Y:S02]  /*80f0*/  @!P0 SYNCS.PHASECHK.TRANS64 P0, [R9+URZ], R4 ;  /* 0x00000004090085a7 */ /* 0x000ea4000800007f */
[----:B--2---:R-:W-:Y:S05]  /*8100*/  @!P0 BRA `(.L_x_184) ;  /* 0xfffffffc00f08947 */ /* 0x004fea000383ffff */
[----:B------:R-:W-:Y:S05]  /*8110*/  BRA `(.L_x_198) ;  /* 0xfffffff800e87947 */ /* 0x000fea000383ffff */
.L_x_199:
[----:B------:R-:W-:-:S00]  /*8120*/  BRA `(.L_x_199) ;  /* 0xfffffffc00fc7947 */ /* 0x000fc0000383ffff */
[----:B------:R-:W-:-:S00]  /*8130*/  NOP ;  /* 0x0000000000007918 */ /* 0x000fc00000000000 */
        /* <DEDUP_REMOVED lines=12> */
.L_x_200:


//--------------------- .nv.global.init           --------------------------
	.section	.nv.global.init,"aw",@progbits
.nv.global.init:
	.type		$str$22,@object
	.size		$str$22,($str$23 - $str$22)
$str$22:
        /*0000*/ 	.byte	0x6b, 0x5f, 0x74, 0x69, 0x6c, 0x65, 0x5f, 0x63, 0x6f, 0x75, 0x6e, 0x74, 0x20, 0x3e, 0x3d, 0x20
        /*0010*/ 	.byte	0x31, 0x00
	.type		$str$23,@object
	.size		$str$23,(__unnamed_1 - $str$23)
$str$23:
        /*0012*/ 	.byte	0x2f, 0x74, 0x6d, 0x70, 0x2f, 0x63, 0x75, 0x74, 0x6c, 0x61, 0x73, 0x73, 0x5f, 0x73, 0x77, 0x65
        /*0022*/ 	.byte	0x65, 0x70, 0x5f, 0x73, 0x72, 0x63, 0x2f, 0x69, 0x6e, 0x63, 0x6c, 0x75, 0x64, 0x65, 0x2f, 0x63
        /*0032*/ 	.byte	0x75, 0x74, 0x6c, 0x61, 0x73, 0x73, 0x2f, 0x67, 0x65, 0x6d, 0x6d, 0x2f, 0x63, 0x6f, 0x6c, 0x6c
        /*0042*/ 	.byte	0x65, 0x63, 0x74, 0x69, 0x76, 0x65, 0x2f, 0x73, 0x6d, 0x39, 0x30, 0x5f, 0x6d, 0x6d, 0x61, 0x5f
        /*0052*/ 	.byte	0x74, 0x6d, 0x61, 0x5f, 0x67, 0x6d, 0x6d, 0x61, 0x5f, 0x73, 0x73, 0x5f, 0x77, 0x61, 0x72, 0x70
        /*0062*/ 	.byte	0x73, 0x70, 0x65, 0x63, 0x69, 0x61, 0x6c, 0x69, 0x7a, 0x65, 0x64, 0x2e, 0x68, 0x70, 0x70, 0x00
	.type		__unnamed_1,@object
	.size		__unnamed_1,(.L_0 - __unnamed_1)
__unnamed_1:
        /*0072*/ 	.byte	0x76, 0x6f, 0x69, 0x64, 0x20, 0x63, 0x75, 0x74, 0x6c, 0x61, 0x73, 0x73, 0x3a, 0x3a, 0x67, 0x65
        /* <DEDUP_REMOVED lines=179> */
        /*0bb2*/ 	.byte	0x3a, 0x69, 0x64, 0x65, 0x6e, 0x74, 0x69, 0x74, 0x79, 0x5d, 0x00
.L_0:


//--------------------- .nv.shared._ZN7cutlass13device_kernelINS_4gemm6kernel13GemmUniversalIN4cute5tupleIJiiiiEEENS1_10collective13CollectiveMmaINS1_34MainloopSm90TmaGmmaWarpSpecializedILi7ENS5_IJNS4_1CILi1EEESB_SB_EEENS1_35KernelTmaWarpSpecializedCooperativeEEENS5_IJNSA_ILi128EEESF_NSA_ILi64EEEEEENS_6half_tENS5_IJlSB_lEEESI_SJ_NS4_8TiledMMAINS4_8MMA_AtomIJNS4_4SM904GMMA26MMA_64x128x16_F32F16F16_SSILNSN_5MajorE0ELSP_0ELNSN_7ScaleInE1ELSQ_1EEEEEENS4_6LayoutINS5_IJNSA_ILi2EEESB_SB_EEENS5_IJSB_NSA_ILi0EEESW_EEEEENS5_IJNS4_10UnderscoreESZ_SZ_EEEEENS4_13SM90_TMA_LOADENS4_14ComposedLayoutINS4_7SwizzleILi3ELi4ELi3EEENS4_18smem_ptr_flag_bitsILi16EEENST_INS5_IJNSA_ILi8EEESG_EEENS5_IJSG_SB_EEEEEEEvNS4_8identityES12_S1C_vS1D_EENS_8epilogue10collective6detail29Sm90TmaWarpSpecializedAdapterINS1G_15DefaultEpilogueISI_SJ_SJ_NS1F_6thread17LinearCombinationISI_Li1EffLNS1K_9ScaleType4KindE0ELNS_15FloatRoundStyleE2ESI_EENS1_15EpilogueDefaultEEEEEvvEEEEvNT_6ParamsE --------------------------
	.section	.nv.shared._ZN7cutlass13device_kernelINS_4gemm6kernel13GemmUniversalIN4cute5tupleIJiiiiEEENS1_10collective13CollectiveMmaINS1_34MainloopSm90TmaGmmaWarpSpecializedILi7ENS5_IJNS4_1CILi1EEESB_SB_EEENS1_35KernelTmaWarpSpecializedCooperativeEEENS5_IJNSA_ILi128EEESF_NSA_ILi64EEEEEENS_6half_tENS5_IJlSB_lEEESI_SJ_NS4_8TiledMMAINS4_8MMA_AtomIJNS4_4SM904GMMA26MMA_64x128x16_F32F16F16_SSILNSN_5MajorE0ELSP_0ELNSN_7ScaleInE1ELSQ_1EEEEEENS4_6LayoutINS5_IJNSA_ILi2EEESB_SB_EEENS5_IJSB_NSA_ILi0EEESW_EEEEENS5_IJNS4_10UnderscoreESZ_SZ_EEEEENS4_13SM90_TMA_LOADENS4_14ComposedLayoutINS4_7SwizzleILi3ELi4ELi3EEENS4_18smem_ptr_flag_bitsILi16EEENST_INS5_IJNSA_ILi8EEESG_EEENS5_IJSG_SB_EEEEEEEvNS4_8identityES12_S1C_vS1D_EENS_8epilogue10collective6detail29Sm90TmaWarpSpecializedAdapterINS1G_15DefaultEpilogueISI_SJ_SJ_NS1F_6thread17LinearCombinationISI_Li1EffLNS1K_9ScaleType4KindE0ELNS_15FloatRoundStyleE2ESI_EENS1_15EpilogueDefaultEEEEEvvEEEEvNT_6ParamsE,"aw",@nobits
	.sectionflags	@""
	.align	16
	.zero		1024


//--------------------- .nv.shared.reserved.0     --------------------------
	.section	.nv.shared.reserved.0,"aw",@nobits
	.weak		__nv_reservedSMEM_offset_0_alias
	.size		__nv_reservedSMEM_offset_0_alias, 0, 0
	.other		__nv_reservedSMEM_offset_0_alias,@"STO_CUDA_RESERVED_SHARED STV_DEFAULT"
__nv_reservedSMEM_offset_0_alias:
	.zero		0


//--------------------- .nv.global                --------------------------
	.section	.nv.global,"aw",@nobits
.nv.global:
	.type		_ZN40_INTERNAL_3c368047_4_k_cu_8a7c7541_202524cute1_E,@object
	.size		_ZN40_INTERNAL_3c368047_4_k_cu_8a7c7541_202524cute1_E,(_ZN40_INTERNAL_3c368047_4_k_cu_8a7c7541_202524cuda3std3__45__cpo6cbeginE - _ZN40_INTERNAL_3c368047_4_k_cu_8a7c7541_202524cute1_E)
_ZN40_INTERNAL_3c368047_4_k_cu_8a7c7541_202524cute1_E:
	.zero		1
	.type		_ZN40_INTERNAL_3c368047_4_k_cu_8a7c7541_202524cuda3std3__45__cpo6cbeginE,@object
	.size		_ZN40_INTERNAL_3c368047_4_k_cu_8a7c7541_202524cuda3std3__45__cpo6cbeginE,(_ZN40_INTERNAL_3c368047_4_k_cu_8a7c7541_202524cuda3std3__48in_placeE - _ZN40_INTERNAL_3c368047_4_k_cu_8a7c7541_202524cuda3std3__45__cpo6cbeginE)
_ZN40_INTERNAL_3c368047_4_k_cu_8a7c7541_202524cuda3std3__45__cpo6cbeginE:
	.zero		1
	.type		_ZN40_INTERNAL_3c368047_4_k_cu_8a7c7541_202524cuda3std3__48in_placeE,@object
	.size		_ZN40_INTERNAL_3c368047_4_k_cu_8a7c7541_202524cuda3std3__48in_placeE,(_ZN40_INTERNAL_3c368047_4_k_cu_8a7c7541_202524cuda3std6ranges3__45__cpo9iter_moveE - _ZN40_INTERNAL_3c368047_4_k_cu_8a7c7541_202524cuda3std3__48in_placeE)
_ZN40_INTERNAL_3c368047_4_k_cu_8a7c7541_202524cuda3std3__48in_placeE:
	.zero		1
	.type		_ZN40_INTERNAL_3c368047_4_k_cu_8a7c7541_202524cuda3std6ranges3__45__cpo9iter_moveE,@object
	.size		_ZN40_INTERNAL_3c368047_4_k_cu_8a7c7541_202524cuda3std6ranges3__45__cpo9iter_moveE,(_ZN40_INTERNAL_3c368047_4_k_cu_8a7c7541_202524cuda3std3__45__cpo5beginE - _ZN40_INTERNAL_3c368047_4_k_cu_8a7c7541_202524cuda3std6ranges3__45__cpo9iter_moveE)
_ZN40_INTERNAL_3c368047_4_k_cu_8a7c7541_202524cuda3std6ranges3__45__cpo9iter_moveE:
	.zero		1
	.type		_ZN40_INTERNAL_3c368047_4_k_cu_8a7c7541_202524cuda3std3__45__cpo5beginE,@object
	.size		_ZN40_INTERNAL_3c368047_4_k_cu_8a7c7541_202524cuda3std3__45__cpo5beginE,(_ZN40_INTERNAL_3c368047_4_k_cu_8a7c7541_202524cuda3std3__442_GLOBAL__N__3c368047_4_k_cu_8a7c7541_202526ignoreE - _ZN40_INTERNAL_3c368047_4_k_cu_8a7c7541_202524cuda3std3__45__cpo5beginE)
_ZN40_INTERNAL_3c368047_4_k_cu_8a7c7541_202524cuda3std3__45__cpo5beginE:
	.zero		1
	.type		_ZN40_INTERNAL_3c368047_4_k_cu_8a7c7541_202524cuda3std3__442_GLOBAL__N__3c368047_4_k_cu_8a7c7541_202526ignoreE,@object
	.size		_ZN40_INTERNAL_3c368047_4_k_cu_8a7c7541_202524cuda3std3__442_GLOBAL__N__3c368047_4_k_cu_8a7c7541_202526ignoreE,(_ZN40_INTERNAL_3c368047_4_k_cu_8a7c7541_202524cute7productE - _ZN40_INTERNAL_3c368047_4_k_cu_8a7c7541_202524cuda3std3__442_GLOBAL__N__3c368047_4_k_cu_8a7c7541_202526ignoreE)
_ZN40_INTERNAL_3c368047_4_k_cu_8a7c7541_202524cuda3std3__442_GLOBAL__N__3c368047_4_k_cu_8a7c7541_202526ignoreE:
	.zero		1
	.type		_ZN40_INTERNAL_3c368047_4_k_cu_8a7c7541_202524cute7productE,@object
	.size		_ZN40_INTERNAL_3c368047_4_k_cu_8a7c7541_202524cute7productE,(_ZN40_INTERNAL_3c368047_4_k_cu_8a7c7541_202524cuda3std3__45__cpo3endE - _ZN40_INTERNAL_3c368047_4_k_cu_8a7c7541_202524cute7productE)
_ZN40_INTERNAL_3c368047_4_k_cu_8a7c7541_202524cute7productE:
	.zero		1
	.type		_ZN40_INTERNAL_3c368047_4_k_cu_8a7c7541_202524cuda3std3__45__cpo3endE,@object
	.size		_ZN40_INTERNAL_3c368047_4_k_cu_8a7c7541_202524cuda3std3__45__cpo3endE,(_ZN40_INTERNAL_3c368047_4_k_cu_8a7c7541_202524cuda3std3__419piecewise_constructE - _ZN40_INTERNAL_3c368047_4_k_cu_8a7c7541_202524cuda3std3__45__cpo3endE)
_ZN40_INTERNAL_3c368047_4_k_cu_8a7c7541_202524cuda3std3__45__cpo3endE:
	.zero		1
	.type		_ZN40_INTERNAL_3c368047_4_k_cu_8a7c7541_202524cuda3std3__419piecewise_constructE,@object
	.size		_ZN40_INTERNAL_3c368047_4_k_cu_8a7c7541_202524cuda3std3__419piecewise_constructE,(_ZN40_INTERNAL_3c368047_4_k_cu_8a7c7541_202524cuda3std3__45__cpo4cendE - _ZN40_INTERNAL_3c368047_4_k_cu_8a7c7541_202524cuda3std3__419piecewise_constructE)
_ZN40_INTERNAL_3c368047_4_k_cu_8a7c7541_202524cuda3std3__419piecewise_constructE:
	.zero		1
	.type		_ZN40_INTERNAL_3c368047_4_k_cu_8a7c7541_202524cuda3std3__45__cpo4cendE,@object
	.size		_ZN40_INTERNAL_3c368047_4_k_cu_8a7c7541_202524cuda3std3__45__cpo4cendE,(_ZN40_INTERNAL_3c368047_4_k_cu_8a7c7541_202524cuda3std6ranges3__45__cpo4swapE - _ZN40_INTERNAL_3c368047_4_k_cu_8a7c7541_202524cuda3std3__45__cpo4cendE)
_ZN40_INTERNAL_3c368047_4_k_cu_8a7c7541_202524cuda3std3__45__cpo4cendE:
	.zero		1
	.type		_ZN40_INTERNAL_3c368047_4_k_cu_8a7c7541_202524cuda3std6ranges3__45__cpo4swapE,@object
	.size		_ZN40_INTERNAL_3c368047_4_k_cu_8a7c7541_202524cuda3std6ranges3__45__cpo4swapE,(.L_8 - _ZN40_INTERNAL_3c368047_4_k_cu_8a7c7541_202524cuda3std6ranges3__45__cpo4swapE)
_ZN40_INTERNAL_3c368047_4_k_cu_8a7c7541_202524cuda3std6ranges3__45__cpo4swapE:
	.zero		1
.L_8:


//--------------------- .nv.constant0._ZN7cutlass13device_kernelINS_4gemm6kernel13GemmUniversalIN4cute5tupleIJiiiiEEENS1_10collective13CollectiveMmaINS1_34MainloopSm90TmaGmmaWarpSpecializedILi7ENS5_IJNS4_1CILi1EEESB_SB_EEENS1_35KernelTmaWarpSpecializedCooperativeEEENS5_IJNSA_ILi128EEESF_NSA_ILi64EEEEEENS_6half_tENS5_IJlSB_lEEESI_SJ_NS4_8TiledMMAINS4_8MMA_AtomIJNS4_4SM904GMMA26MMA_64x128x16_F32F16F16_SSILNSN_5MajorE0ELSP_0ELNSN_7ScaleInE1ELSQ_1EEEEEENS4_6LayoutINS5_IJNSA_ILi2EEESB_SB_EEENS5_IJSB_NSA_ILi0EEESW_EEEEENS5_IJNS4_10UnderscoreESZ_SZ_EEEEENS4_13SM90_TMA_LOADENS4_14ComposedLayoutINS4_7SwizzleILi3ELi4ELi3EEENS4_18smem_ptr_flag_bitsILi16EEENST_INS5_IJNSA_ILi8EEESG_EEENS5_IJSG_SB_EEEEEEEvNS4_8identityES12_S1C_vS1D_EENS_8epilogue10collective6detail29Sm90TmaWarpSpecializedAdapterINS1G_15DefaultEpilogueISI_SJ_SJ_NS1F_6thread17LinearCombinationISI_Li1EffLNS1K_9ScaleType4KindE0ELNS_15FloatRoundStyleE2ESI_EENS1_15EpilogueDefaultEEEEEvvEEEEvNT_6ParamsE --------------------------
	.section	.nv.constant0._ZN7cutlass13device_kernelINS_4gemm6kernel13GemmUniversalIN4cute5tupleIJiiiiEEENS1_10collective13CollectiveMmaINS1_34MainloopSm90TmaGmmaWarpSpecializedILi7ENS5_IJNS4_1CILi1EEESB_SB_EEENS1_35KernelTmaWarpSpecializedCooperativeEEENS5_IJNSA_ILi128EEESF_NSA_ILi64EEEEEENS_6half_tENS5_IJlSB_lEEESI_SJ_NS4_8TiledMMAINS4_8MMA_AtomIJNS4_4SM904GMMA26MMA_64x128x16_F32F16F16_SSILNSN_5MajorE0ELSP_0ELNSN_7ScaleInE1ELSQ_1EEEEEENS4_6LayoutINS5_IJNSA_ILi2EEESB_SB_EEENS5_IJSB_NSA_ILi0EEESW_EEEEENS5_IJNS4_10UnderscoreESZ_SZ_EEEEENS4_13SM90_TMA_LOADENS4_14ComposedLayoutINS4_7SwizzleILi3ELi4ELi3EEENS4_18smem_ptr_flag_bitsILi16EEENST_INS5_IJNSA_ILi8EEESG_EEENS5_IJSG_SB_EEEEEEEvNS4_8identityES12_S1C_vS1D_EENS_8epilogue10collective6detail29Sm90TmaWarpSpecializedAdapterINS1G_15DefaultEpilogueISI_SJ_SJ_NS1F_6thread17LinearCombinationISI_Li1EffLNS1K_9ScaleType4KindE0ELNS_15FloatRoundStyleE2ESI_EENS1_15EpilogueDefaultEEEEEvvEEEEvNT_6ParamsE,"a",@progbits
	.sectionflags	@""
	.align	4
.nv.constant0._ZN7cutlass13device_kernelINS_4gemm6kernel13GemmUniversalIN4cute5tupleIJiiiiEEENS1_10collective13CollectiveMmaINS1_34MainloopSm90TmaGmmaWarpSpecializedILi7ENS5_IJNS4_1CILi1EEESB_SB_EEENS1_35KernelTmaWarpSpecializedCooperativeEEENS5_IJNSA_ILi128EEESF_NSA_ILi64EEEEEENS_6half_tENS5_IJlSB_lEEESI_SJ_NS4_8TiledMMAINS4_8MMA_AtomIJNS4_4SM904GMMA26MMA_64x128x16_F32F16F16_SSILNSN_5MajorE0ELSP_0ELNSN_7ScaleInE1ELSQ_1EEEEEENS4_6LayoutINS5_IJNSA_ILi2EEESB_SB_EEENS5_IJSB_NSA_ILi0EEESW_EEEEENS5_IJNS4_10UnderscoreESZ_SZ_EEEEENS4_13SM90_TMA_LOADENS4_14ComposedLayoutINS4_7SwizzleILi3ELi4ELi3EEENS4_18smem_ptr_flag_bitsILi16EEENST_INS5_IJNSA_ILi8EEESG_EEENS5_IJSG_SB_EEEEEEEvNS4_8identityES12_S1C_vS1D_EENS_8epilogue10collective6detail29Sm90TmaWarpSpecializedAdapterINS1G_15DefaultEpilogueISI_SJ_SJ_NS1F_6thread17LinearCombinationISI_Li1EffLNS1K_9ScaleType4KindE0ELNS_15FloatRoundStyleE2ESI_EENS1_15EpilogueDefaultEEEEEvvEEEEvNT_6ParamsE:
	.zero		1664


//--------------------- SYMBOLS --------------------------

	.type		.nv.reservedSmem.offset0,@object
	.size		.nv.reservedSmem.offset0,0x4
	.type		__assertfail,@function
